//
// Generated by NVIDIA NVVM Compiler
//
// Compiler Build ID: CL-36424714
// Cuda compilation tools, release 13.0, V13.0.88
// Based on NVVM 20.0.0
//

.version 9.0
.target sm_100
.address_size 64

	// .globl	_Z16combine_gpu_hashijPjS_S_S_S_S_

.visible .entry _Z16combine_gpu_hashijPjS_S_S_S_S_(
	.param .u32 _Z16combine_gpu_hashijPjS_S_S_S_S__param_0,
	.param .u32 _Z16combine_gpu_hashijPjS_S_S_S_S__param_1,
	.param .u64 .ptr .align 1 _Z16combine_gpu_hashijPjS_S_S_S_S__param_2,
	.param .u64 .ptr .align 1 _Z16combine_gpu_hashijPjS_S_S_S_S__param_3,
	.param .u64 .ptr .align 1 _Z16combine_gpu_hashijPjS_S_S_S_S__param_4,
	.param .u64 .ptr .align 1 _Z16combine_gpu_hashijPjS_S_S_S_S__param_5,
	.param .u64 .ptr .align 1 _Z16combine_gpu_hashijPjS_S_S_S_S__param_6,
	.param .u64 .ptr .align 1 _Z16combine_gpu_hashijPjS_S_S_S_S__param_7
)
{
	.reg .pred 	%p<2>;
	.reg .b32 	%r<824>;
	.reg .b64 	%rd<25>;

	ld.param.u32 	%r3, [_Z16combine_gpu_hashijPjS_S_S_S_S__param_0];
	ld.param.u32 	%r2, [_Z16combine_gpu_hashijPjS_S_S_S_S__param_1];
	ld.param.u64 	%rd3, [_Z16combine_gpu_hashijPjS_S_S_S_S__param_4];
	ld.param.u64 	%rd4, [_Z16combine_gpu_hashijPjS_S_S_S_S__param_5];
	ld.param.u64 	%rd5, [_Z16combine_gpu_hashijPjS_S_S_S_S__param_6];
	ld.param.u64 	%rd6, [_Z16combine_gpu_hashijPjS_S_S_S_S__param_7];
	mov.u32 	%r4, %ntid.x;
	mov.u32 	%r5, %ctaid.x;
	mov.u32 	%r6, %tid.x;
	mad.lo.s32 	%r1, %r4, %r5, %r6;
	setp.ge.s32 	%p1, %r1, %r3;
	@%p1 bra 	$L__BB0_2;
	ld.param.u64 	%rd24, [_Z16combine_gpu_hashijPjS_S_S_S_S__param_3];
	ld.param.u64 	%rd23, [_Z16combine_gpu_hashijPjS_S_S_S_S__param_2];
	cvta.to.global.u64 	%rd7, %rd6;
	cvta.to.global.u64 	%rd8, %rd24;
	cvta.to.global.u64 	%rd9, %rd3;
	cvta.to.global.u64 	%rd10, %rd4;
	cvta.to.global.u64 	%rd11, %rd5;
	cvta.to.global.u64 	%rd12, %rd23;
	mul.wide.s32 	%rd13, %r1, 4;
	add.s64 	%rd14, %rd7, %rd13;
	ld.global.u32 	%r7, [%rd14];
	sub.s32 	%r8, %r7, %r2;
	shl.b32 	%r9, %r1, 3;
	shl.b32 	%r10, %r8, 3;
	mul.wide.u32 	%rd15, %r10, 4;
	add.s64 	%rd16, %rd8, %rd15;
	shl.b32 	%r11, %r8, 4;
	mul.wide.u32 	%rd17, %r11, 4;
	add.s64 	%rd18, %rd9, %rd17;
	add.s64 	%rd19, %rd10, %rd17;
	add.s64 	%rd20, %rd11, %rd17;
	ld.global.u32 	%r12, [%rd16+28];
	shr.u32 	%r13, %r12, 28;
	and.b32  	%r14, %r13, 8;
	ld.global.u32 	%r15, [%rd18+28];
	shr.u32 	%r16, %r15, 29;
	and.b32  	%r17, %r16, 4;
	or.b32  	%r18, %r14, %r17;
	ld.global.u32 	%r19, [%rd19+28];
	shr.u32 	%r20, %r19, 30;
	and.b32  	%r21, %r20, 2;
	or.b32  	%r22, %r18, %r21;
	ld.global.u32 	%r23, [%rd20+28];
	shr.u32 	%r24, %r23, 31;
	or.b32  	%r25, %r22, %r24;
	shl.b32 	%r26, %r25, 4;
	shr.u32 	%r27, %r12, 27;
	and.b32  	%r28, %r27, 8;
	or.b32  	%r29, %r26, %r28;
	shr.u32 	%r30, %r15, 28;
	and.b32  	%r31, %r30, 4;
	or.b32  	%r32, %r29, %r31;
	shr.u32 	%r33, %r19, 29;
	and.b32  	%r34, %r33, 2;
	or.b32  	%r35, %r32, %r34;
	shr.u32 	%r36, %r23, 30;
	and.b32  	%r37, %r36, 1;
	or.b32  	%r38, %r35, %r37;
	shl.b32 	%r39, %r38, 4;
	shr.u32 	%r40, %r12, 26;
	and.b32  	%r41, %r40, 8;
	or.b32  	%r42, %r39, %r41;
	shr.u32 	%r43, %r15, 27;
	and.b32  	%r44, %r43, 4;
	or.b32  	%r45, %r42, %r44;
	shr.u32 	%r46, %r19, 28;
	and.b32  	%r47, %r46, 2;
	or.b32  	%r48, %r45, %r47;
	shr.u32 	%r49, %r23, 29;
	and.b32  	%r50, %r49, 1;
	or.b32  	%r51, %r48, %r50;
	shl.b32 	%r52, %r51, 4;
	shr.u32 	%r53, %r12, 25;
	and.b32  	%r54, %r53, 8;
	or.b32  	%r55, %r52, %r54;
	shr.u32 	%r56, %r15, 26;
	and.b32  	%r57, %r56, 4;
	or.b32  	%r58, %r55, %r57;
	shr.u32 	%r59, %r19, 27;
	and.b32  	%r60, %r59, 2;
	or.b32  	%r61, %r58, %r60;
	shr.u32 	%r62, %r23, 28;
	and.b32  	%r63, %r62, 1;
	or.b32  	%r64, %r61, %r63;
	shl.b32 	%r65, %r64, 4;
	shr.u32 	%r66, %r12, 24;
	and.b32  	%r67, %r66, 8;
	or.b32  	%r68, %r65, %r67;
	shr.u32 	%r69, %r15, 25;
	and.b32  	%r70, %r69, 4;
	or.b32  	%r71, %r68, %r70;
	shr.u32 	%r72, %r19, 26;
	and.b32  	%r73, %r72, 2;
	or.b32  	%r74, %r71, %r73;
	shr.u32 	%r75, %r23, 27;
	and.b32  	%r76, %r75, 1;
	or.b32  	%r77, %r74, %r76;
	shl.b32 	%r78, %r77, 4;
	shr.u32 	%r79, %r12, 23;
	and.b32  	%r80, %r79, 8;
	or.b32  	%r81, %r78, %r80;
	shr.u32 	%r82, %r15, 24;
	and.b32  	%r83, %r82, 4;
	or.b32  	%r84, %r81, %r83;
	shr.u32 	%r85, %r19, 25;
	and.b32  	%r86, %r85, 2;
	or.b32  	%r87, %r84, %r86;
	shr.u32 	%r88, %r23, 26;
	and.b32  	%r89, %r88, 1;
	or.b32  	%r90, %r87, %r89;
	shl.b32 	%r91, %r90, 4;
	shr.u32 	%r92, %r12, 22;
	and.b32  	%r93, %r92, 8;
	or.b32  	%r94, %r91, %r93;
	shr.u32 	%r95, %r15, 23;
	and.b32  	%r96, %r95, 4;
	or.b32  	%r97, %r94, %r96;
	shr.u32 	%r98, %r19, 24;
	and.b32  	%r99, %r98, 2;
	or.b32  	%r100, %r97, %r99;
	shr.u32 	%r101, %r23, 25;
	and.b32  	%r102, %r101, 1;
	or.b32  	%r103, %r100, %r102;
	shl.b32 	%r104, %r103, 4;
	shr.u32 	%r105, %r12, 21;
	and.b32  	%r106, %r105, 8;
	or.b32  	%r107, %r104, %r106;
	shr.u32 	%r108, %r15, 22;
	and.b32  	%r109, %r108, 4;
	or.b32  	%r110, %r107, %r109;
	shr.u32 	%r111, %r19, 23;
	and.b32  	%r112, %r111, 2;
	or.b32  	%r113, %r110, %r112;
	shr.u32 	%r114, %r23, 24;
	and.b32  	%r115, %r114, 1;
	or.b32  	%r116, %r113, %r115;
	shr.u32 	%r117, %r12, 20;
	and.b32  	%r118, %r117, 8;
	shr.u32 	%r119, %r15, 21;
	and.b32  	%r120, %r119, 4;
	or.b32  	%r121, %r118, %r120;
	shr.u32 	%r122, %r19, 22;
	and.b32  	%r123, %r122, 2;
	or.b32  	%r124, %r121, %r123;
	shr.u32 	%r125, %r23, 23;
	and.b32  	%r126, %r125, 1;
	or.b32  	%r127, %r124, %r126;
	shl.b32 	%r128, %r127, 4;
	shr.u32 	%r129, %r12, 19;
	and.b32  	%r130, %r129, 8;
	or.b32  	%r131, %r128, %r130;
	shr.u32 	%r132, %r15, 20;
	and.b32  	%r133, %r132, 4;
	or.b32  	%r134, %r131, %r133;
	shr.u32 	%r135, %r19, 21;
	and.b32  	%r136, %r135, 2;
	or.b32  	%r137, %r134, %r136;
	shr.u32 	%r138, %r23, 22;
	and.b32  	%r139, %r138, 1;
	or.b32  	%r140, %r137, %r139;
	shl.b32 	%r141, %r140, 4;
	shr.u32 	%r142, %r12, 18;
	and.b32  	%r143, %r142, 8;
	or.b32  	%r144, %r141, %r143;
	shr.u32 	%r145, %r15, 19;
	and.b32  	%r146, %r145, 4;
	or.b32  	%r147, %r144, %r146;
	shr.u32 	%r148, %r19, 20;
	and.b32  	%r149, %r148, 2;
	or.b32  	%r150, %r147, %r149;
	shr.u32 	%r151, %r23, 21;
	and.b32  	%r152, %r151, 1;
	or.b32  	%r153, %r150, %r152;
	shl.b32 	%r154, %r153, 4;
	shr.u32 	%r155, %r12, 17;
	and.b32  	%r156, %r155, 8;
	or.b32  	%r157, %r154, %r156;
	shr.u32 	%r158, %r15, 18;
	and.b32  	%r159, %r158, 4;
	or.b32  	%r160, %r157, %r159;
	shr.u32 	%r161, %r19, 19;
	and.b32  	%r162, %r161, 2;
	or.b32  	%r163, %r160, %r162;
	shr.u32 	%r164, %r23, 20;
	and.b32  	%r165, %r164, 1;
	or.b32  	%r166, %r163, %r165;
	shl.b32 	%r167, %r166, 4;
	shr.u32 	%r168, %r12, 16;
	and.b32  	%r169, %r168, 8;
	or.b32  	%r170, %r167, %r169;
	shr.u32 	%r171, %r15, 17;
	and.b32  	%r172, %r171, 4;
	or.b32  	%r173, %r170, %r172;
	shr.u32 	%r174, %r19, 18;
	and.b32  	%r175, %r174, 2;
	or.b32  	%r176, %r173, %r175;
	shr.u32 	%r177, %r23, 19;
	and.b32  	%r178, %r177, 1;
	or.b32  	%r179, %r176, %r178;
	shl.b32 	%r180, %r179, 4;
	shr.u32 	%r181, %r12, 15;
	and.b32  	%r182, %r181, 8;
	or.b32  	%r183, %r180, %r182;
	shr.u32 	%r184, %r15, 16;
	and.b32  	%r185, %r184, 4;
	or.b32  	%r186, %r183, %r185;
	shr.u32 	%r187, %r19, 17;
	and.b32  	%r188, %r187, 2;
	or.b32  	%r189, %r186, %r188;
	shr.u32 	%r190, %r23, 18;
	and.b32  	%r191, %r190, 1;
	or.b32  	%r192, %r189, %r191;
	shl.b32 	%r193, %r192, 4;
	shr.u32 	%r194, %r12, 14;
	and.b32  	%r195, %r194, 8;
	or.b32  	%r196, %r193, %r195;
	shr.u32 	%r197, %r15, 15;
	and.b32  	%r198, %r197, 4;
	or.b32  	%r199, %r196, %r198;
	shr.u32 	%r200, %r19, 16;
	and.b32  	%r201, %r200, 2;
	or.b32  	%r202, %r199, %r201;
	shr.u32 	%r203, %r23, 17;
	and.b32  	%r204, %r203, 1;
	or.b32  	%r205, %r202, %r204;
	shl.b32 	%r206, %r205, 4;
	shr.u32 	%r207, %r12, 13;
	and.b32  	%r208, %r207, 8;
	or.b32  	%r209, %r206, %r208;
	shr.u32 	%r210, %r15, 14;
	and.b32  	%r211, %r210, 4;
	or.b32  	%r212, %r209, %r211;
	shr.u32 	%r213, %r19, 15;
	and.b32  	%r214, %r213, 2;
	or.b32  	%r215, %r212, %r214;
	shr.u32 	%r216, %r23, 16;
	and.b32  	%r217, %r216, 1;
	or.b32  	%r218, %r215, %r217;
	shr.u32 	%r219, %r12, 12;
	and.b32  	%r220, %r219, 8;
	shr.u32 	%r221, %r15, 13;
	and.b32  	%r222, %r221, 4;
	or.b32  	%r223, %r220, %r222;
	shr.u32 	%r224, %r19, 14;
	and.b32  	%r225, %r224, 2;
	or.b32  	%r226, %r223, %r225;
	shr.u32 	%r227, %r23, 15;
	and.b32  	%r228, %r227, 1;
	or.b32  	%r229, %r226, %r228;
	shl.b32 	%r230, %r229, 4;
	shr.u32 	%r231, %r12, 11;
	and.b32  	%r232, %r231, 8;
	or.b32  	%r233, %r230, %r232;
	shr.u32 	%r234, %r15, 12;
	and.b32  	%r235, %r234, 4;
	or.b32  	%r236, %r233, %r235;
	shr.u32 	%r237, %r19, 13;
	and.b32  	%r238, %r237, 2;
	or.b32  	%r239, %r236, %r238;
	shr.u32 	%r240, %r23, 14;
	and.b32  	%r241, %r240, 1;
	or.b32  	%r242, %r239, %r241;
	shl.b32 	%r243, %r242, 4;
	shr.u32 	%r244, %r12, 10;
	and.b32  	%r245, %r244, 8;
	or.b32  	%r246, %r243, %r245;
	shr.u32 	%r247, %r15, 11;
	and.b32  	%r248, %r247, 4;
	or.b32  	%r249, %r246, %r248;
	shr.u32 	%r250, %r19, 12;
	and.b32  	%r251, %r250, 2;
	or.b32  	%r252, %r249, %r251;
	shr.u32 	%r253, %r23, 13;
	and.b32  	%r254, %r253, 1;
	or.b32  	%r255, %r252, %r254;
	shl.b32 	%r256, %r255, 4;
	shr.u32 	%r257, %r12, 9;
	and.b32  	%r258, %r257, 8;
	or.b32  	%r259, %r256, %r258;
	shr.u32 	%r260, %r15, 10;
	and.b32  	%r261, %r260, 4;
	or.b32  	%r262, %r259, %r261;
	shr.u32 	%r263, %r19, 11;
	and.b32  	%r264, %r263, 2;
	or.b32  	%r265, %r262, %r264;
	shr.u32 	%r266, %r23, 12;
	and.b32  	%r267, %r266, 1;
	or.b32  	%r268, %r265, %r267;
	shl.b32 	%r269, %r268, 4;
	shr.u32 	%r270, %r12, 8;
	and.b32  	%r271, %r270, 8;
	or.b32  	%r272, %r269, %r271;
	shr.u32 	%r273, %r15, 9;
	and.b32  	%r274, %r273, 4;
	or.b32  	%r275, %r272, %r274;
	shr.u32 	%r276, %r19, 10;
	and.b32  	%r277, %r276, 2;
	or.b32  	%r278, %r275, %r277;
	shr.u32 	%r279, %r23, 11;
	and.b32  	%r280, %r279, 1;
	or.b32  	%r281, %r278, %r280;
	shl.b32 	%r282, %r281, 4;
	shr.u32 	%r283, %r12, 7;
	and.b32  	%r284, %r283, 8;
	or.b32  	%r285, %r282, %r284;
	shr.u32 	%r286, %r15, 8;
	and.b32  	%r287, %r286, 4;
	or.b32  	%r288, %r285, %r287;
	shr.u32 	%r289, %r19, 9;
	and.b32  	%r290, %r289, 2;
	or.b32  	%r291, %r288, %r290;
	shr.u32 	%r292, %r23, 10;
	and.b32  	%r293, %r292, 1;
	or.b32  	%r294, %r291, %r293;
	shl.b32 	%r295, %r294, 4;
	shr.u32 	%r296, %r12, 6;
	and.b32  	%r297, %r296, 8;
	or.b32  	%r298, %r295, %r297;
	shr.u32 	%r299, %r15, 7;
	and.b32  	%r300, %r299, 4;
	or.b32  	%r301, %r298, %r300;
	shr.u32 	%r302, %r19, 8;
	and.b32  	%r303, %r302, 2;
	or.b32  	%r304, %r301, %r303;
	shr.u32 	%r305, %r23, 9;
	and.b32  	%r306, %r305, 1;
	or.b32  	%r307, %r304, %r306;
	shl.b32 	%r308, %r307, 4;
	shr.u32 	%r309, %r12, 5;
	and.b32  	%r310, %r309, 8;
	or.b32  	%r311, %r308, %r310;
	shr.u32 	%r312, %r15, 6;
	and.b32  	%r313, %r312, 4;
	or.b32  	%r314, %r311, %r313;
	shr.u32 	%r315, %r19, 7;
	and.b32  	%r316, %r315, 2;
	or.b32  	%r317, %r314, %r316;
	shr.u32 	%r318, %r23, 8;
	and.b32  	%r319, %r318, 1;
	or.b32  	%r320, %r317, %r319;
	shr.u32 	%r321, %r12, 4;
	and.b32  	%r322, %r321, 8;
	shr.u32 	%r323, %r15, 5;
	and.b32  	%r324, %r323, 4;
	or.b32  	%r325, %r322, %r324;
	shr.u32 	%r326, %r19, 6;
	and.b32  	%r327, %r326, 2;
	or.b32  	%r328, %r325, %r327;
	shr.u32 	%r329, %r23, 7;
	and.b32  	%r330, %r329, 1;
	or.b32  	%r331, %r328, %r330;
	shl.b32 	%r332, %r331, 4;
	shr.u32 	%r333, %r12, 3;
	and.b32  	%r334, %r333, 8;
	or.b32  	%r335, %r332, %r334;
	shr.u32 	%r336, %r15, 4;
	and.b32  	%r337, %r336, 4;
	or.b32  	%r338, %r335, %r337;
	shr.u32 	%r339, %r19, 5;
	and.b32  	%r340, %r339, 2;
	or.b32  	%r341, %r338, %r340;
	shr.u32 	%r342, %r23, 6;
	and.b32  	%r343, %r342, 1;
	or.b32  	%r344, %r341, %r343;
	shl.b32 	%r345, %r344, 4;
	shr.u32 	%r346, %r12, 2;
	and.b32  	%r347, %r346, 8;
	or.b32  	%r348, %r345, %r347;
	shr.u32 	%r349, %r15, 3;
	and.b32  	%r350, %r349, 4;
	or.b32  	%r351, %r348, %r350;
	shr.u32 	%r352, %r19, 4;
	and.b32  	%r353, %r352, 2;
	or.b32  	%r354, %r351, %r353;
	shr.u32 	%r355, %r23, 5;
	and.b32  	%r356, %r355, 1;
	or.b32  	%r357, %r354, %r356;
	shl.b32 	%r358, %r357, 4;
	shr.u32 	%r359, %r12, 1;
	and.b32  	%r360, %r359, 8;
	or.b32  	%r361, %r358, %r360;
	shr.u32 	%r362, %r15, 2;
	and.b32  	%r363, %r362, 4;
	or.b32  	%r364, %r361, %r363;
	shr.u32 	%r365, %r19, 3;
	and.b32  	%r366, %r365, 2;
	or.b32  	%r367, %r364, %r366;
	shl.b32 	%r368, %r367, 4;
	and.b32  	%r369, %r23, 16;
	or.b32  	%r370, %r369, %r368;
	and.b32  	%r371, %r12, 8;
	or.b32  	%r372, %r370, %r371;
	shr.u32 	%r373, %r15, 1;
	and.b32  	%r374, %r373, 4;
	or.b32  	%r375, %r372, %r374;
	shr.u32 	%r376, %r19, 2;
	and.b32  	%r377, %r376, 2;
	or.b32  	%r378, %r375, %r377;
	shr.u32 	%r379, %r23, 3;
	and.b32  	%r380, %r379, 1;
	or.b32  	%r381, %r378, %r380;
	shl.b32 	%r382, %r381, 4;
	shl.b32 	%r383, %r12, 1;
	and.b32  	%r384, %r383, 8;
	or.b32  	%r385, %r382, %r384;
	and.b32  	%r386, %r15, 4;
	or.b32  	%r387, %r385, %r386;
	shr.u32 	%r388, %r19, 1;
	and.b32  	%r389, %r388, 2;
	or.b32  	%r390, %r387, %r389;
	shr.u32 	%r391, %r23, 2;
	and.b32  	%r392, %r391, 1;
	or.b32  	%r393, %r390, %r392;
	shl.b32 	%r394, %r393, 4;
	shl.b32 	%r395, %r12, 2;
	and.b32  	%r396, %r395, 8;
	or.b32  	%r397, %r394, %r396;
	shl.b32 	%r398, %r15, 1;
	and.b32  	%r399, %r398, 4;
	or.b32  	%r400, %r397, %r399;
	and.b32  	%r401, %r19, 2;
	or.b32  	%r402, %r400, %r401;
	shr.u32 	%r403, %r23, 1;
	and.b32  	%r404, %r403, 1;
	or.b32  	%r405, %r402, %r404;
	shl.b32 	%r406, %r405, 4;
	shl.b32 	%r407, %r12, 3;
	and.b32  	%r408, %r407, 8;
	or.b32  	%r409, %r406, %r408;
	shl.b32 	%r410, %r15, 2;
	and.b32  	%r411, %r410, 4;
	or.b32  	%r412, %r409, %r411;
	shl.b32 	%r413, %r19, 1;
	and.b32  	%r414, %r413, 2;
	or.b32  	%r415, %r412, %r414;
	and.b32  	%r416, %r23, 1;
	or.b32  	%r417, %r415, %r416;
	ld.global.u32 	%r418, [%rd16+24];
	shr.u32 	%r419, %r418, 28;
	and.b32  	%r420, %r419, 8;
	ld.global.u32 	%r421, [%rd18+24];
	shr.u32 	%r422, %r421, 29;
	and.b32  	%r423, %r422, 4;
	or.b32  	%r424, %r420, %r423;
	ld.global.u32 	%r425, [%rd19+24];
	shr.u32 	%r426, %r425, 30;
	and.b32  	%r427, %r426, 2;
	or.b32  	%r428, %r424, %r427;
	ld.global.u32 	%r429, [%rd20+24];
	shr.u32 	%r430, %r429, 31;
	or.b32  	%r431, %r428, %r430;
	shl.b32 	%r432, %r431, 4;
	shr.u32 	%r433, %r418, 27;
	and.b32  	%r434, %r433, 8;
	or.b32  	%r435, %r432, %r434;
	shr.u32 	%r436, %r421, 28;
	and.b32  	%r437, %r436, 4;
	or.b32  	%r438, %r435, %r437;
	shr.u32 	%r439, %r425, 29;
	and.b32  	%r440, %r439, 2;
	or.b32  	%r441, %r438, %r440;
	shr.u32 	%r442, %r429, 30;
	and.b32  	%r443, %r442, 1;
	or.b32  	%r444, %r441, %r443;
	shl.b32 	%r445, %r444, 4;
	shr.u32 	%r446, %r418, 26;
	and.b32  	%r447, %r446, 8;
	or.b32  	%r448, %r445, %r447;
	shr.u32 	%r449, %r421, 27;
	and.b32  	%r450, %r449, 4;
	or.b32  	%r451, %r448, %r450;
	shr.u32 	%r452, %r425, 28;
	and.b32  	%r453, %r452, 2;
	or.b32  	%r454, %r451, %r453;
	shr.u32 	%r455, %r429, 29;
	and.b32  	%r456, %r455, 1;
	or.b32  	%r457, %r454, %r456;
	shl.b32 	%r458, %r457, 4;
	shr.u32 	%r459, %r418, 25;
	and.b32  	%r460, %r459, 8;
	or.b32  	%r461, %r458, %r460;
	shr.u32 	%r462, %r421, 26;
	and.b32  	%r463, %r462, 4;
	or.b32  	%r464, %r461, %r463;
	shr.u32 	%r465, %r425, 27;
	and.b32  	%r466, %r465, 2;
	or.b32  	%r467, %r464, %r466;
	shr.u32 	%r468, %r429, 28;
	and.b32  	%r469, %r468, 1;
	or.b32  	%r470, %r467, %r469;
	shl.b32 	%r471, %r470, 4;
	shr.u32 	%r472, %r418, 24;
	and.b32  	%r473, %r472, 8;
	or.b32  	%r474, %r471, %r473;
	shr.u32 	%r475, %r421, 25;
	and.b32  	%r476, %r475, 4;
	or.b32  	%r477, %r474, %r476;
	shr.u32 	%r478, %r425, 26;
	and.b32  	%r479, %r478, 2;
	or.b32  	%r480, %r477, %r479;
	shr.u32 	%r481, %r429, 27;
	and.b32  	%r482, %r481, 1;
	or.b32  	%r483, %r480, %r482;
	shl.b32 	%r484, %r483, 4;
	shr.u32 	%r485, %r418, 23;
	and.b32  	%r486, %r485, 8;
	or.b32  	%r487, %r484, %r486;
	shr.u32 	%r488, %r421, 24;
	and.b32  	%r489, %r488, 4;
	or.b32  	%r490, %r487, %r489;
	shr.u32 	%r491, %r425, 25;
	and.b32  	%r492, %r491, 2;
	or.b32  	%r493, %r490, %r492;
	shr.u32 	%r494, %r429, 26;
	and.b32  	%r495, %r494, 1;
	or.b32  	%r496, %r493, %r495;
	shl.b32 	%r497, %r496, 4;
	shr.u32 	%r498, %r418, 22;
	and.b32  	%r499, %r498, 8;
	or.b32  	%r500, %r497, %r499;
	shr.u32 	%r501, %r421, 23;
	and.b32  	%r502, %r501, 4;
	or.b32  	%r503, %r500, %r502;
	shr.u32 	%r504, %r425, 24;
	and.b32  	%r505, %r504, 2;
	or.b32  	%r506, %r503, %r505;
	shr.u32 	%r507, %r429, 25;
	and.b32  	%r508, %r507, 1;
	or.b32  	%r509, %r506, %r508;
	shl.b32 	%r510, %r509, 4;
	shr.u32 	%r511, %r418, 21;
	and.b32  	%r512, %r511, 8;
	or.b32  	%r513, %r510, %r512;
	shr.u32 	%r514, %r421, 22;
	and.b32  	%r515, %r514, 4;
	or.b32  	%r516, %r513, %r515;
	shr.u32 	%r517, %r425, 23;
	and.b32  	%r518, %r517, 2;
	or.b32  	%r519, %r516, %r518;
	shr.u32 	%r520, %r429, 24;
	and.b32  	%r521, %r520, 1;
	or.b32  	%r522, %r519, %r521;
	shr.u32 	%r523, %r418, 20;
	and.b32  	%r524, %r523, 8;
	shr.u32 	%r525, %r421, 21;
	and.b32  	%r526, %r525, 4;
	or.b32  	%r527, %r524, %r526;
	shr.u32 	%r528, %r425, 22;
	and.b32  	%r529, %r528, 2;
	or.b32  	%r530, %r527, %r529;
	shr.u32 	%r531, %r429, 23;
	and.b32  	%r532, %r531, 1;
	or.b32  	%r533, %r530, %r532;
	shl.b32 	%r534, %r533, 4;
	shr.u32 	%r535, %r418, 19;
	and.b32  	%r536, %r535, 8;
	or.b32  	%r537, %r534, %r536;
	shr.u32 	%r538, %r421, 20;
	and.b32  	%r539, %r538, 4;
	or.b32  	%r540, %r537, %r539;
	shr.u32 	%r541, %r425, 21;
	and.b32  	%r542, %r541, 2;
	or.b32  	%r543, %r540, %r542;
	shr.u32 	%r544, %r429, 22;
	and.b32  	%r545, %r544, 1;
	or.b32  	%r546, %r543, %r545;
	shl.b32 	%r547, %r546, 4;
	shr.u32 	%r548, %r418, 18;
	and.b32  	%r549, %r548, 8;
	or.b32  	%r550, %r547, %r549;
	shr.u32 	%r551, %r421, 19;
	and.b32  	%r552, %r551, 4;
	or.b32  	%r553, %r550, %r552;
	shr.u32 	%r554, %r425, 20;
	and.b32  	%r555, %r554, 2;
	or.b32  	%r556, %r553, %r555;
	shr.u32 	%r557, %r429, 21;
	and.b32  	%r558, %r557, 1;
	or.b32  	%r559, %r556, %r558;
	shl.b32 	%r560, %r559, 4;
	shr.u32 	%r561, %r418, 17;
	and.b32  	%r562, %r561, 8;
	or.b32  	%r563, %r560, %r562;
	shr.u32 	%r564, %r421, 18;
	and.b32  	%r565, %r564, 4;
	or.b32  	%r566, %r563, %r565;
	shr.u32 	%r567, %r425, 19;
	and.b32  	%r568, %r567, 2;
	or.b32  	%r569, %r566, %r568;
	shr.u32 	%r570, %r429, 20;
	and.b32  	%r571, %r570, 1;
	or.b32  	%r572, %r569, %r571;
	shl.b32 	%r573, %r572, 4;
	shr.u32 	%r574, %r418, 16;
	and.b32  	%r575, %r574, 8;
	or.b32  	%r576, %r573, %r575;
	shr.u32 	%r577, %r421, 17;
	and.b32  	%r578, %r577, 4;
	or.b32  	%r579, %r576, %r578;
	shr.u32 	%r580, %r425, 18;
	and.b32  	%r581, %r580, 2;
	or.b32  	%r582, %r579, %r581;
	shr.u32 	%r583, %r429, 19;
	and.b32  	%r584, %r583, 1;
	or.b32  	%r585, %r582, %r584;
	shl.b32 	%r586, %r585, 4;
	shr.u32 	%r587, %r418, 15;
	and.b32  	%r588, %r587, 8;
	or.b32  	%r589, %r586, %r588;
	shr.u32 	%r590, %r421, 16;
	and.b32  	%r591, %r590, 4;
	or.b32  	%r592, %r589, %r591;
	shr.u32 	%r593, %r425, 17;
	and.b32  	%r594, %r593, 2;
	or.b32  	%r595, %r592, %r594;
	shr.u32 	%r596, %r429, 18;
	and.b32  	%r597, %r596, 1;
	or.b32  	%r598, %r595, %r597;
	shl.b32 	%r599, %r598, 4;
	shr.u32 	%r600, %r418, 14;
	and.b32  	%r601, %r600, 8;
	or.b32  	%r602, %r599, %r601;
	shr.u32 	%r603, %r421, 15;
	and.b32  	%r604, %r603, 4;
	or.b32  	%r605, %r602, %r604;
	shr.u32 	%r606, %r425, 16;
	and.b32  	%r607, %r606, 2;
	or.b32  	%r608, %r605, %r607;
	shr.u32 	%r609, %r429, 17;
	and.b32  	%r610, %r609, 1;
	or.b32  	%r611, %r608, %r610;
	shl.b32 	%r612, %r611, 4;
	shr.u32 	%r613, %r418, 13;
	and.b32  	%r614, %r613, 8;
	or.b32  	%r615, %r612, %r614;
	shr.u32 	%r616, %r421, 14;
	and.b32  	%r617, %r616, 4;
	or.b32  	%r618, %r615, %r617;
	shr.u32 	%r619, %r425, 15;
	and.b32  	%r620, %r619, 2;
	or.b32  	%r621, %r618, %r620;
	shr.u32 	%r622, %r429, 16;
	and.b32  	%r623, %r622, 1;
	or.b32  	%r624, %r621, %r623;
	shr.u32 	%r625, %r418, 12;
	and.b32  	%r626, %r625, 8;
	shr.u32 	%r627, %r421, 13;
	and.b32  	%r628, %r627, 4;
	or.b32  	%r629, %r626, %r628;
	shr.u32 	%r630, %r425, 14;
	and.b32  	%r631, %r630, 2;
	or.b32  	%r632, %r629, %r631;
	shr.u32 	%r633, %r429, 15;
	and.b32  	%r634, %r633, 1;
	or.b32  	%r635, %r632, %r634;
	shl.b32 	%r636, %r635, 4;
	shr.u32 	%r637, %r418, 11;
	and.b32  	%r638, %r637, 8;
	or.b32  	%r639, %r636, %r638;
	shr.u32 	%r640, %r421, 12;
	and.b32  	%r641, %r640, 4;
	or.b32  	%r642, %r639, %r641;
	shr.u32 	%r643, %r425, 13;
	and.b32  	%r644, %r643, 2;
	or.b32  	%r645, %r642, %r644;
	shr.u32 	%r646, %r429, 14;
	and.b32  	%r647, %r646, 1;
	or.b32  	%r648, %r645, %r647;
	shl.b32 	%r649, %r648, 4;
	shr.u32 	%r650, %r418, 10;
	and.b32  	%r651, %r650, 8;
	or.b32  	%r652, %r649, %r651;
	shr.u32 	%r653, %r421, 11;
	and.b32  	%r654, %r653, 4;
	or.b32  	%r655, %r652, %r654;
	shr.u32 	%r656, %r425, 12;
	and.b32  	%r657, %r656, 2;
	or.b32  	%r658, %r655, %r657;
	shr.u32 	%r659, %r429, 13;
	and.b32  	%r660, %r659, 1;
	or.b32  	%r661, %r658, %r660;
	shl.b32 	%r662, %r661, 4;
	shr.u32 	%r663, %r418, 9;
	and.b32  	%r664, %r663, 8;
	or.b32  	%r665, %r662, %r664;
	shr.u32 	%r666, %r421, 10;
	and.b32  	%r667, %r666, 4;
	or.b32  	%r668, %r665, %r667;
	shr.u32 	%r669, %r425, 11;
	and.b32  	%r670, %r669, 2;
	or.b32  	%r671, %r668, %r670;
	shr.u32 	%r672, %r429, 12;
	and.b32  	%r673, %r672, 1;
	or.b32  	%r674, %r671, %r673;
	shl.b32 	%r675, %r674, 4;
	shr.u32 	%r676, %r418, 8;
	and.b32  	%r677, %r676, 8;
	or.b32  	%r678, %r675, %r677;
	shr.u32 	%r679, %r421, 9;
	and.b32  	%r680, %r679, 4;
	or.b32  	%r681, %r678, %r680;
	shr.u32 	%r682, %r425, 10;
	and.b32  	%r683, %r682, 2;
	or.b32  	%r684, %r681, %r683;
	shr.u32 	%r685, %r429, 11;
	and.b32  	%r686, %r685, 1;
	or.b32  	%r687, %r684, %r686;
	shl.b32 	%r688, %r687, 4;
	shr.u32 	%r689, %r418, 7;
	and.b32  	%r690, %r689, 8;
	or.b32  	%r691, %r688, %r690;
	shr.u32 	%r692, %r421, 8;
	and.b32  	%r693, %r692, 4;
	or.b32  	%r694, %r691, %r693;
	shr.u32 	%r695, %r425, 9;
	and.b32  	%r696, %r695, 2;
	or.b32  	%r697, %r694, %r696;
	shr.u32 	%r698, %r429, 10;
	and.b32  	%r699, %r698, 1;
	or.b32  	%r700, %r697, %r699;
	shl.b32 	%r701, %r700, 4;
	shr.u32 	%r702, %r418, 6;
	and.b32  	%r703, %r702, 8;
	or.b32  	%r704, %r701, %r703;
	shr.u32 	%r705, %r421, 7;
	and.b32  	%r706, %r705, 4;
	or.b32  	%r707, %r704, %r706;
	shr.u32 	%r708, %r425, 8;
	and.b32  	%r709, %r708, 2;
	or.b32  	%r710, %r707, %r709;
	shr.u32 	%r711, %r429, 9;
	and.b32  	%r712, %r711, 1;
	or.b32  	%r713, %r710, %r712;
	shl.b32 	%r714, %r713, 4;
	shr.u32 	%r715, %r418, 5;
	and.b32  	%r716, %r715, 8;
	or.b32  	%r717, %r714, %r716;
	shr.u32 	%r718, %r421, 6;
	and.b32  	%r719, %r718, 4;
	or.b32  	%r720, %r717, %r719;
	shr.u32 	%r721, %r425, 7;
	and.b32  	%r722, %r721, 2;
	or.b32  	%r723, %r720, %r722;
	shr.u32 	%r724, %r429, 8;
	and.b32  	%r725, %r724, 1;
	or.b32  	%r726, %r723, %r725;
	shr.u32 	%r727, %r418, 4;
	and.b32  	%r728, %r727, 8;
	shr.u32 	%r729, %r421, 5;
	and.b32  	%r730, %r729, 4;
	or.b32  	%r731, %r728, %r730;
	shr.u32 	%r732, %r425, 6;
	and.b32  	%r733, %r732, 2;
	or.b32  	%r734, %r731, %r733;
	shr.u32 	%r735, %r429, 7;
	and.b32  	%r736, %r735, 1;
	or.b32  	%r737, %r734, %r736;
	shl.b32 	%r738, %r737, 4;
	shr.u32 	%r739, %r418, 3;
	and.b32  	%r740, %r739, 8;
	or.b32  	%r741, %r738, %r740;
	shr.u32 	%r742, %r421, 4;
	and.b32  	%r743, %r742, 4;
	or.b32  	%r744, %r741, %r743;
	shr.u32 	%r745, %r425, 5;
	and.b32  	%r746, %r745, 2;
	or.b32  	%r747, %r744, %r746;
	shr.u32 	%r748, %r429, 6;
	and.b32  	%r749, %r748, 1;
	or.b32  	%r750, %r747, %r749;
	shl.b32 	%r751, %r750, 4;
	shr.u32 	%r752, %r418, 2;
	and.b32  	%r753, %r752, 8;
	or.b32  	%r754, %r751, %r753;
	shr.u32 	%r755, %r421, 3;
	and.b32  	%r756, %r755, 4;
	or.b32  	%r757, %r754, %r756;
	shr.u32 	%r758, %r425, 4;
	and.b32  	%r759, %r758, 2;
	or.b32  	%r760, %r757, %r759;
	shr.u32 	%r761, %r429, 5;
	and.b32  	%r762, %r761, 1;
	or.b32  	%r763, %r760, %r762;
	shl.b32 	%r764, %r763, 4;
	shr.u32 	%r765, %r418, 1;
	and.b32  	%r766, %r765, 8;
	or.b32  	%r767, %r764, %r766;
	shr.u32 	%r768, %r421, 2;
	and.b32  	%r769, %r768, 4;
	or.b32  	%r770, %r767, %r769;
	shr.u32 	%r771, %r425, 3;
	and.b32  	%r772, %r771, 2;
	or.b32  	%r773, %r770, %r772;
	shl.b32 	%r774, %r773, 4;
	and.b32  	%r775, %r429, 16;
	or.b32  	%r776, %r775, %r774;
	and.b32  	%r777, %r418, 8;
	or.b32  	%r778, %r776, %r777;
	shr.u32 	%r779, %r421, 1;
	and.b32  	%r780, %r779, 4;
	or.b32  	%r781, %r778, %r780;
	shr.u32 	%r782, %r425, 2;
	and.b32  	%r783, %r782, 2;
	or.b32  	%r784, %r781, %r783;
	shr.u32 	%r785, %r429, 3;
	and.b32  	%r786, %r785, 1;
	or.b32  	%r787, %r784, %r786;
	shl.b32 	%r788, %r787, 4;
	shl.b32 	%r789, %r418, 1;
	and.b32  	%r790, %r789, 8;
	or.b32  	%r791, %r788, %r790;
	and.b32  	%r792, %r421, 4;
	or.b32  	%r793, %r791, %r792;
	shr.u32 	%r794, %r425, 1;
	and.b32  	%r795, %r794, 2;
	or.b32  	%r796, %r793, %r795;
	shr.u32 	%r797, %r429, 2;
	and.b32  	%r798, %r797, 1;
	or.b32  	%r799, %r796, %r798;
	shl.b32 	%r800, %r799, 4;
	shl.b32 	%r801, %r418, 2;
	and.b32  	%r802, %r801, 8;
	or.b32  	%r803, %r800, %r802;
	shl.b32 	%r804, %r421, 1;
	and.b32  	%r805, %r804, 4;
	or.b32  	%r806, %r803, %r805;
	and.b32  	%r807, %r425, 2;
	or.b32  	%r808, %r806, %r807;
	shr.u32 	%r809, %r429, 1;
	and.b32  	%r810, %r809, 1;
	or.b32  	%r811, %r808, %r810;
	shl.b32 	%r812, %r811, 4;
	shl.b32 	%r813, %r418, 3;
	and.b32  	%r814, %r813, 8;
	or.b32  	%r815, %r812, %r814;
	shl.b32 	%r816, %r421, 2;
	and.b32  	%r817, %r816, 4;
	or.b32  	%r818, %r815, %r817;
	shl.b32 	%r819, %r425, 1;
	and.b32  	%r820, %r819, 2;
	or.b32  	%r821, %r818, %r820;
	and.b32  	%r822, %r429, 1;
	or.b32  	%r823, %r821, %r822;
	mul.wide.s32 	%rd21, %r9, 4;
	add.s64 	%rd22, %rd12, %rd21;
	st.global.u32 	[%rd22], %r823;
	st.global.u32 	[%rd22+4], %r726;
	st.global.u32 	[%rd22+8], %r624;
	st.global.u32 	[%rd22+12], %r522;
	st.global.u32 	[%rd22+16], %r417;
	st.global.u32 	[%rd22+20], %r320;
	st.global.u32 	[%rd22+24], %r218;
	st.global.u32 	[%rd22+28], %r116;
$L__BB0_2:
	ret;

}


// ===== COMPILED SASS (sm_100) =====

	.target	sm_100

	.elftype	@"ET_EXEC"


//--------------------- .note.nv.tkinfo           --------------------------
	.section	.note.nv.tkinfo,"",@"SHT_NOTE"
	.sectionflags	@"SHF_NOTE_NV_TKINFO"
	.tkinfo
        /*0018*/ 	.word	0x00000002
        /*0030*/ 	.string	""
        /*0030*/ 	.string	"ptxas"
        /*0030*/ 	.string	"Cuda compilation tools, release 13.0, V13.0.88"
        /*0030*/ 	.string	"Build cuda_13.0.r13.0/compiler.36424714_0"
        /*0030*/ 	.string	"-arch sm_100 -m 64 "



//--------------------- .note.nv.cuinfo           --------------------------
	.section	.note.nv.cuinfo,"",@"SHT_NOTE"
	.sectionflags	@"SHF_NOTE_NV_CUINFO"
        /*0018*/ 	.short	0x0002
        /*001a*/ 	.short	0x0064
        /*001c*/ 	.short	0x0082
	.zero		2


//--------------------- .nv.info                  --------------------------
	.section	.nv.info,"",@"SHT_CUDA_INFO"
	.align	4


	//----- nvinfo : EIATTR_REGCOUNT
	.align		4
        /*0000*/ 	.byte	0x04, 0x2f
        /*0002*/ 	.short	(.L_1 - .L_0)
	.align		4
.L_0:
        /*0004*/ 	.word	index@(_Z16combine_gpu_hashijPjS_S_S_S_S_)
        /*0008*/ 	.word	0x0000001c


	//----- nvinfo : EIATTR_FRAME_SIZE
	.align		4
.L_1:
        /*000c*/ 	.byte	0x04, 0x11
        /*000e*/ 	.short	(.L_3 - .L_2)
	.align		4
.L_2:
        /*0010*/ 	.word	index@(_Z16combine_gpu_hashijPjS_S_S_S_S_)
        /*0014*/ 	.word	0x00000000


	//----- nvinfo : EIATTR_MIN_STACK_SIZE
	.align		4
.L_3:
        /*0018*/ 	.byte	0x04, 0x12
        /*001a*/ 	.short	(.L_5 - .L_4)
	.align		4
.L_4:
        /*001c*/ 	.word	index@(_Z16combine_gpu_hashijPjS_S_S_S_S_)
        /*0020*/ 	.word	0x00000000
.L_5:


//--------------------- .nv.compat                --------------------------
	.section	.nv.compat,"",@"SHT_CUDA_COMPAT_INFO"
	.align	4
        /*0000*/ 	.byte	0x02, 0x09, 0x00, 0x00, 0x02, 0x02, 0x01, 0x00, 0x02, 0x05, 0x05, 0x00, 0x03, 0x07, 0x01, 0x01
        /*0010*/ 	.byte	0x02, 0x03, 0x00, 0x00, 0x02, 0x06, 0x01, 0x00, 0x04, 0x0b, 0x08, 0x00, 0x09, 0x00, 0x00, 0x00
        /*0020*/ 	.byte	0x00, 0x00, 0x00, 0x00


//--------------------- .nv.info._Z16combine_gpu_hashijPjS_S_S_S_S_ --------------------------
	.section	.nv.info._Z16combine_gpu_hashijPjS_S_S_S_S_,"",@"SHT_CUDA_INFO"
	.sectionflags	@""
	.align	4


	//----- nvinfo : EIATTR_CUDA_API_VERSION
	.align		4
        /*0000*/ 	.byte	0x04, 0x37
        /*0002*/ 	.short	(.L_7 - .L_6)
.L_6:
        /*0004*/ 	.word	0x00000082


	//----- nvinfo : EIATTR_KPARAM_INFO
	.align		4
.L_7:
        /*0008*/ 	.byte	0x04, 0x17
        /*000a*/ 	.short	(.L_9 - .L_8)
.L_8:
        /*000c*/ 	.word	0x00000000
        /*0010*/ 	.short	0x0007
        /*0012*/ 	.short	0x0030
        /*0014*/ 	.byte	0x00, 0xf5, 0x21, 0x00


	//----- nvinfo : EIATTR_KPARAM_INFO
	.align		4
.L_9:
        /*0018*/ 	.byte	0x04, 0x17
        /*001a*/ 	.short	(.L_11 - .L_10)
.L_10:
        /*001c*/ 	.word	0x00000000
        /*0020*/ 	.short	0x0006
        /*0022*/ 	.short	0x0028
        /*0024*/ 	.byte	0x00, 0xf5, 0x21, 0x00


	//----- nvinfo : EIATTR_KPARAM_INFO
	.align		4
.L_11:
        /*0028*/ 	.byte	0x04, 0x17
        /*002a*/ 	.short	(.L_13 - .L_12)
.L_12:
        /*002c*/ 	.word	0x00000000
        /*0030*/ 	.short	0x0005
        /*0032*/ 	.short	0x0020
        /*0034*/ 	.byte	0x00, 0xf5, 0x21, 0x00


	//----- nvinfo : EIATTR_KPARAM_INFO
	.align		4
.L_13:
        /*0038*/ 	.byte	0x04, 0x17
        /*003a*/ 	.short	(.L_15 - .L_14)
.L_14:
        /*003c*/ 	.word	0x00000000
        /*0040*/ 	.short	0x0004
        /*0042*/ 	.short	0x0018
        /*0044*/ 	.byte	0x00, 0xf5, 0x21, 0x00


	//----- nvinfo : EIATTR_KPARAM_INFO
	.align		4
.L_15:
        /*0048*/ 	.byte	0x04, 0x17
        /*004a*/ 	.short	(.L_17 - .L_16)
.L_16:
        /*004c*/ 	.word	0x00000000
        /*0050*/ 	.short	0x0003
        /*0052*/ 	.short	0x0010
        /*0054*/ 	.byte	0x00, 0xf5, 0x21, 0x00


	//----- nvinfo : EIATTR_KPARAM_INFO
	.align		4
.L_17:
        /*0058*/ 	.byte	0x04, 0x17
        /*005a*/ 	.short	(.L_19 - .L_18)
.L_18:
        /*005c*/ 	.word	0x00000000
        /*0060*/ 	.short	0x0002
        /*0062*/ 	.short	0x0008
        /*0064*/ 	.byte	0x00, 0xf5, 0x21, 0x00


	//----- nvinfo : EIATTR_KPARAM_INFO
	.align		4
.L_19:
        /*0068*/ 	.byte	0x04, 0x17
        /*006a*/ 	.short	(.L_21 - .L_20)
.L_20:
        /*006c*/ 	.word	0x00000000
        /*0070*/ 	.short	0x0001
        /*0072*/ 	.short	0x0004
        /*0074*/ 	.byte	0x00, 0xf0, 0x11, 0x00


	//----- nvinfo : EIATTR_KPARAM_INFO
	.align		4
.L_21:
        /*0078*/ 	.byte	0x04, 0x17
        /*007a*/ 	.short	(.L_23 - .L_22)
.L_22:
        /*007c*/ 	.word	0x00000000
        /*0080*/ 	.short	0x0000
        /*0082*/ 	.short	0x0000
        /*0084*/ 	.byte	0x00, 0xf0, 0x11, 0x00


	//----- nvinfo : EIATTR_SPARSE_MMA_MASK
	.align		4
.L_23:
        /*0088*/ 	.byte	0x03, 0x50
        /*008a*/ 	.short	0x0000


	//----- nvinfo : EIATTR_MAXREG_COUNT
	.align		4
        /*008c*/ 	.byte	0x03, 0x1b
        /*008e*/ 	.short	0x00ff


	//----- nvinfo : EIATTR_MERCURY_ISA_VERSION
	.align		4
        /*0090*/ 	.byte	0x03, 0x5f
        /*0092*/ 	.short	0x0101


	//----- nvinfo : EIATTR_VRC_CTA_INIT_COUNT
	.align		4
        /*0094*/ 	.byte	0x02, 0x4a
	.zero		1
	.zero		1


	//----- nvinfo : EIATTR_EXIT_INSTR_OFFSETS
	.align		4
        /*0098*/ 	.byte	0x04, 0x1c
        /*009a*/ 	.short	(.L_25 - .L_24)


	//   ....[0]....
.L_24:
        /*009c*/ 	.word	0x00000070


	//   ....[1]....
        /*00a0*/ 	.word	0x00002c50


	//----- nvinfo : EIATTR_CBANK_PARAM_SIZE
	.align		4
.L_25:
        /*00a4*/ 	.byte	0x03, 0x19
        /*00a6*/ 	.short	0x0038


	//----- nvinfo : EIATTR_PARAM_CBANK
	.align		4
        /*00a8*/ 	.byte	0x04, 0x0a
        /*00aa*/ 	.short	(.L_27 - .L_26)
	.align		4
.L_26:
        /*00ac*/ 	.word	index@(.nv.constant0._Z16combine_gpu_hashijPjS_S_S_S_S_)
        /*00b0*/ 	.short	0x0380
        /*00b2*/ 	.short	0x0038


	//----- nvinfo : EIATTR_SW_WAR
	.align		4
.L_27:
        /*00b4*/ 	.byte	0x04, 0x36
        /*00b6*/ 	.short	(.L_29 - .L_28)
.L_28:
        /*00b8*/ 	.word	0x00000008
.L_29:


//--------------------- .nv.callgraph             --------------------------
	.section	.nv.callgraph,"",@"SHT_CUDA_CALLGRAPH"
	.align	4
	.sectionentsize	8
	.align		4
        /*0000*/ 	.word	0x00000000
	.align		4
        /*0004*/ 	.word	0xffffffff
	.align		4
        /*0008*/ 	.word	0x00000000
	.align		4
        /*000c*/ 	.word	0xfffffffe
	.align		4
        /*0010*/ 	.word	0x00000000
	.align		4
        /*0014*/ 	.word	0xfffffffd
	.align		4
        /*0018*/ 	.word	0x00000000
	.align		4
        /*001c*/ 	.word	0xfffffffc


//--------------------- .text._Z16combine_gpu_hashijPjS_S_S_S_S_ --------------------------
	.section	.text._Z16combine_gpu_hashijPjS_S_S_S_S_,"ax",@progbits
	.align	128
        .global         _Z16combine_gpu_hashijPjS_S_S_S_S_
        .type           _Z16combine_gpu_hashijPjS_S_S_S_S_,@function
        .size           _Z16combine_gpu_hashijPjS_S_S_S_S_,(.L_x_1 - _Z16combine_gpu_hashijPjS_S_S_S_S_)
        .other          _Z16combine_gpu_hashijPjS_S_S_S_S_,@"STO_CUDA_ENTRY STV_DEFAULT"
_Z16combine_gpu_hashijPjS_S_S_S_S_:
.text._Z16combine_gpu_hashijPjS_S_S_S_S_:
[----:B------:R-:W-:Y:S01]  /*0000*/  LDC R1, c[0x0][0x37c] ;  /* 0x0000df00ff017b82 */ /* 0x000fe20000000800 */
[----:B------:R-:W0:Y:S01]  /*0010*/  S2R R4, SR_CTAID.X ;  /* 0x0000000000047919 */ /* 0x000e220000002500 */
[----:B------:R-:W0:Y:S01]  /*0020*/  LDCU UR4, c[0x0][0x360] ;  /* 0x00006c00ff0477ac */ /* 0x000e220008000800 */
[----:B------:R-:W0:Y:S01]  /*0030*/  S2R R3, SR_TID.X ;  /* 0x0000000000037919 */ /* 0x000e220000002100 */
[----:B------:R-:W1:Y:S01]  /*0040*/  LDCU UR5, c[0x0][0x380] ;  /* 0x00007000ff0577ac */ /* 0x000e620008000800 */
[----:B0-----:R-:W-:-:S05]  /*0050*/  IMAD R4, R4, UR4, R3 ;  /* 0x0000000404047c24 */ /* 0x001fca000f8e0203 */
[----:B-1----:R-:W-:-:S13]  /*0060*/  ISETP.GE.AND P0, PT, R4, UR5, PT ;  /* 0x0000000504007c0c */ /* 0x002fda000bf06270 */
[----:B------:R-:W-:Y:S05]  /*0070*/  @P0 EXIT ;  /* 0x000000000000094d */ /* 0x000fea0003800000 */
[----:B------:R-:W0:Y:S01]  /*0080*/  LDC.64 R2, c[0x0][0x3b0] ;  /* 0x0000ec00ff027b82 */ /* 0x000e220000000a00 */
[----:B------:R-:W1:Y:S01]  /*0090*/  LDCU.64 UR4, c[0x0][0x358] ;  /* 0x00006b00ff0477ac */ /* 0x000e620008000a00 */
[----:B------:R-:W2:Y:S06]  /*00a0*/  LDCU UR6, c[0x0][0x384] ;  /* 0x00007080ff0677ac */ /* 0x000eac0008000800 */
[----:B------:R-:W3:Y:S08]  /*00b0*/  LDC.64 R6, c[0x0][0x390] ;  /* 0x0000e400ff067b82 */ /* 0x000ef00000000a00 */
[----:B------:R-:W4:Y:S01]  /*00c0*/  LDC.64 R8, c[0x0][0x398] ;  /* 0x0000e600ff087b82 */ /* 0x000f220000000a00 */
[----:B0-----:R-:W-:-:S07]  /*00d0*/  IMAD.WIDE R2, R4, 0x4, R2 ;  /* 0x0000000404027825 */ /* 0x001fce00078e0202 */
[----:B------:R-:W0:Y:S01]  /*00e0*/  LDC.64 R16, c[0x0][0x3a0] ;  /* 0x0000e800ff107b82 */ /* 0x000e220000000a00 */
[----:B-1----:R-:W2:Y:S07]  /*00f0*/  LDG.E R2, desc[UR4][R2.64] ;  /* 0x0000000402027981 */ /* 0x002eae000c1e1900 */
[----:B------:R-:W1:Y:S01]  /*0100*/  LDC.64 R12, c[0x0][0x3a8] ;  /* 0x0000ea00ff0c7b82 */ /* 0x000e620000000a00 */
[----:B--2---:R-:W-:-:S04]  /*0110*/  VIADD R0, R2, -UR6 ;  /* 0x8000000602007c36 */ /* 0x004fc80008000000 */
[C---:B------:R-:W-:Y:S02]  /*0120*/  IMAD.SHL.U32 R5, R0.reuse, 0x8, RZ ;  /* 0x0000000800057824 */ /* 0x040fe400078e00ff */
[----:B------:R-:W-:Y:S02]  /*0130*/  IMAD.SHL.U32 R19, R0, 0x10, RZ ;  /* 0x0000001000137824 */ /* 0x000fe400078e00ff */
[----:B---3--:R-:W-:-:S04]  /*0140*/  IMAD.WIDE.U32 R6, R5, 0x4, R6 ;  /* 0x0000000405067825 */ /* 0x008fc800078e0006 */
[C---:B----4-:R-:W-:Y:S01]  /*0150*/  IMAD.WIDE.U32 R8, R19.reuse, 0x4, R8 ;  /* 0x0000000413087825 */ /* 0x050fe200078e0008 */
[----:B------:R-:W2:Y:S04]  /*0160*/  LDG.E R15, desc[UR4][R6.64+0x1c] ;  /* 0x00001c04060f7981 */ /* 0x000ea8000c1e1900 */
[----:B------:R-:W3:Y:S04]  /*0170*/  LDG.E R14, desc[UR4][R8.64+0x1c] ;  /* 0x00001c04080e7981 */ /* 0x000ee8000c1e1900 */
[----:B------:R3:W4:Y:S01]  /*0180*/  LDG.E R5, desc[UR4][R6.64+0x18] ;  /* 0x0000180406057981 */ /* 0x000722000c1e1900 */
[----:B0-----:R-:W-:-:S03]  /*0190*/  IMAD.WIDE.U32 R16, R19, 0x4, R16 ;  /* 0x0000000413107825 */ /* 0x001fc600078e0010 */
[----:B------:R0:W5:Y:S04]  /*01a0*/  LDG.E R2, desc[UR4][R8.64+0x18] ;  /* 0x0000180408027981 */ /* 0x000168000c1e1900 */
[----:B------:R-:W5:Y:S04]  /*01b0*/  LDG.E R11, desc[UR4][R16.64+0x1c] ;  /* 0x00001c04100b7981 */ /* 0x000f68000c1e1900 */
[----:B------:R0:W5:Y:S01]  /*01c0*/  LDG.E R3, desc[UR4][R16.64+0x18] ;  /* 0x0000180410037981 */ /* 0x000162000c1e1900 */
[----:B-1----:R-:W-:-:S05]  /*01d0*/  IMAD.WIDE.U32 R12, R19, 0x4, R12 ;  /* 0x00000004130c7825 */ /* 0x002fca00078e000c */
[----:B------:R-:W5:Y:S01]  /*01e0*/  LDG.E R0, desc[UR4][R12.64+0x1c] ;  /* 0x00001c040c007981 */ /* 0x000f62000c1e1900 */
[--C-:B--2---:R-:W-:Y:S02]  /*01f0*/  SHF.R.U32.HI R19, RZ, 0xc, R15.reuse ;  /* 0x0000000cff137819 */ /* 0x104fe4000001160f */
[----:B------:R-:W-:Y:S02]  /*0200*/  SHF.R.U32.HI R18, RZ, 0x14, R15 ;  /* 0x00000014ff127819 */ /* 0x000fe4000001160f */
[--C-:B---3--:R-:W-:Y:S02]  /*0210*/  SHF.R.U32.HI R6, RZ, 0xd, R14.reuse ;  /* 0x0000000dff067819 */ /* 0x108fe4000001160e */
[----:B------:R-:W-:Y:S02]  /*0220*/  LOP3.LUT R19, R19, 0x8, RZ, 0xc0, !PT ;  /* 0x0000000813137812 */ /* 0x000fe400078ec0ff */
[----:B0-----:R-:W-:Y:S02]  /*0230*/  SHF.R.U32.HI R9, RZ, 0x15, R14 ;  /* 0x00000015ff097819 */ /* 0x001fe4000001160e */
[----:B------:R-:W-:-:S02]  /*0240*/  LOP3.LUT R16, R18, 0x8, RZ, 0xc0, !PT ;  /* 0x0000000812107812 */ /* 0x000fc400078ec0ff */
[----:B------:R-:W-:Y:S02]  /*0250*/  LOP3.LUT R19, R19, 0x4, R6, 0xf8, !PT ;  /* 0x0000000413137812 */ /* 0x000fe400078ef806 */
[----:B----4-:R-:W-:Y:S02]  /*0260*/  SHF.R.U32.HI R6, RZ, 0x1c, R5 ;  /* 0x0000001cff067819 */ /* 0x010fe40000011605 */
[----:B------:R-:W-:Y:S02]  /*0270*/  SHF.R.U32.HI R10, RZ, 0x1c, R15 ;  /* 0x0000001cff0a7819 */ /* 0x000fe4000001160f */
[----:B------:R-:W-:Y:S02]  /*0280*/  LOP3.LUT R16, R16, 0x4, R9, 0xf8, !PT ;  /* 0x0000000410107812 */ /* 0x000fe400078ef809 */
[----:B-----5:R-:W-:Y:S02]  /*0290*/  SHF.R.U32.HI R9, RZ, 0x1d, R2 ;  /* 0x0000001dff097819 */ /* 0x020fe40000011602 */
[----:B------:R-:W-:-:S02]  /*02a0*/  LOP3.LUT R6, R6, 0x8, RZ, 0xc0, !PT ;  /* 0x0000000806067812 */ /* 0x000fc400078ec0ff */
[----:B------:R-:W-:Y:S02]  /*02b0*/  SHF.R.U32.HI R7, RZ, 0x1d, R14 ;  /* 0x0000001dff077819 */ /* 0x000fe4000001160e */
[----:B------:R-:W-:Y:S02]  /*02c0*/  LOP3.LUT R10, R10, 0x8, RZ, 0xc0, !PT ;  /* 0x000000080a0a7812 */ /* 0x000fe400078ec0ff */
[----:B------:R-:W-:Y:S02]  /*02d0*/  LOP3.LUT R9, R6, 0x4, R9, 0xf8, !PT ;  /* 0x0000000406097812 */ /* 0x000fe400078ef809 */
[----:B------:R-:W-:Y:S02]  /*02e0*/  LOP3.LUT R17, R10, 0x4, R7, 0xf8, !PT ;  /* 0x000000040a117812 */ /* 0x000fe400078ef807 */
[----:B------:R-:W-:Y:S02]  /*02f0*/  SHF.R.U32.HI R6, RZ, 0x1e, R11 ;  /* 0x0000001eff067819 */ /* 0x000fe4000001160b */
[----:B------:R-:W-:-:S02]  /*0300*/  SHF.R.U32.HI R20, RZ, 0x4, R15 ;  /* 0x00000004ff147819 */ /* 0x000fc4000001160f */
[----:B------:R-:W-:Y:S02]  /*0310*/  LOP3.LUT R17, R17, 0x2, R6, 0xf8, !PT ;  /* 0x0000000211117812 */ /* 0x000fe400078ef806 */
[----:B------:R-:W-:Y:S02]  /*0320*/  SHF.R.U32.HI R6, RZ, 0x1e, R3 ;  /* 0x0000001eff067819 */ /* 0x000fe40000011603 */
[----:B------:R-:W-:Y:S02]  /*0330*/  SHF.R.U32.HI R21, RZ, 0x5, R14 ;  /* 0x00000005ff157819 */ /* 0x000fe4000001160e */
[----:B------:R-:W-:Y:S02]  /*0340*/  LOP3.LUT R9, R9, 0x2, R6, 0xf8, !PT ;  /* 0x0000000209097812 */ /* 0x000fe400078ef806 */
[----:B------:R0:W2:Y:S01]  /*0350*/  LDG.E R6, desc[UR4][R12.64+0x18] ;  /* 0x000018040c067981 */ /* 0x0000a2000c1e1900 */
[----:B------:R-:W-:Y:S02]  /*0360*/  LOP3.LUT R18, R20, 0x8, RZ, 0xc0, !PT ;  /* 0x0000000814127812 */ /* 0x000fe400078ec0ff */
[----:B------:R-:W-:-:S02]  /*0370*/  SHF.R.U32.HI R7, RZ, 0x14, R5 ;  /* 0x00000014ff077819 */ /* 0x000fc40000011605 */
[--C-:B------:R-:W-:Y:S02]  /*0380*/  SHF.R.U32.HI R10, RZ, 0xc, R5.reuse ;  /* 0x0000000cff0a7819 */ /* 0x100fe40000011605 */
[----:B------:R-:W-:Y:S02]  /*0390*/  SHF.R.U32.HI R20, RZ, 0x4, R5 ;  /* 0x00000004ff147819 */ /* 0x000fe40000011605 */
[----:B------:R-:W-:Y:S02]  /*03a0*/  LOP3.LUT R18, R18, 0x4, R21, 0xf8, !PT ;  /* 0x0000000412127812 */ /* 0x000fe400078ef815 */
[--C-:B------:R-:W-:Y:S02]  /*03b0*/  SHF.R.U32.HI R8, RZ, 0x15, R2.reuse ;  /* 0x00000015ff087819 */ /* 0x100fe40000011602 */
[----:B------:R-:W-:Y:S02]  /*03c0*/  LOP3.LUT R7, R7, 0x8, RZ, 0xc0, !PT ;  /* 0x0000000807077812 */ /* 0x000fe400078ec0ff */
[----:B------:R-:W-:-:S02]  /*03d0*/  SHF.R.U32.HI R21, RZ, 0xd, R2 ;  /* 0x0000000dff157819 */ /* 0x000fc40000011602 */
[----:B------:R-:W-:Y:S02]  /*03e0*/  LOP3.LUT R10, R10, 0x8, RZ, 0xc0, !PT ;  /* 0x000000080a0a7812 */ /* 0x000fe400078ec0ff */
[----:B------:R-:W-:Y:S02]  /*03f0*/  SHF.R.U32.HI R23, RZ, 0x5, R2 ;  /* 0x00000005ff177819 */ /* 0x000fe40000011602 */
[----:B------:R-:W-:Y:S02]  /*0400*/  LOP3.LUT R20, R20, 0x8, RZ, 0xc0, !PT ;  /* 0x0000000814147812 */ /* 0x000fe400078ec0ff */
[----:B------:R-:W-:Y:S02]  /*0410*/  LOP3.LUT R7, R7, 0x4, R8, 0xf8, !PT ;  /* 0x0000000407077812 */ /* 0x000fe400078ef808 */
[----:B------:R-:W-:Y:S02]  /*0420*/  LOP3.LUT R8, R10, 0x4, R21, 0xf8, !PT ;  /* 0x000000040a087812 */ /* 0x000fe400078ef815 */
[----:B------:R-:W-:-:S02]  /*0430*/  LOP3.LUT R10, R20, 0x4, R23, 0xf8, !PT ;  /* 0x00000004140a7812 */ /* 0x000fc400078ef817 */
[--C-:B------:R-:W-:Y:S02]  /*0440*/  SHF.R.U32.HI R20, RZ, 0xe, R11.reuse ;  /* 0x0000000eff147819 */ /* 0x100fe4000001160b */
[----:B------:R-:W-:Y:S02]  /*0450*/  SHF.R.U32.HI R21, RZ, 0x16, R11 ;  /* 0x00000016ff157819 */ /* 0x000fe4000001160b */
[----:B------:R-:W-:Y:S02]  /*0460*/  LOP3.LUT R19, R19, 0x2, R20, 0xf8, !PT ;  /* 0x0000000213137812 */ /* 0x000fe400078ef814 */
[----:B------:R-:W-:Y:S02]  /*0470*/  SHF.R.U32.HI R20, RZ, 0x16, R3 ;  /* 0x00000016ff147819 */ /* 0x000fe40000011603 */
[----:B------:R-:W-:Y:S02]  /*0480*/  SHF.R.U32.HI R23, RZ, 0x6, R11 ;  /* 0x00000006ff177819 */ /* 0x000fe4000001160b */
[----:B------:R-:W-:-:S02]  /*0490*/  LOP3.LUT R7, R7, 0x2, R20, 0xf8, !PT ;  /* 0x0000000207077812 */ /* 0x000fc400078ef814 */
[----:B------:R-:W-:Y:S02]  /*04a0*/  LOP3.LUT R16, R16, 0x2, R21, 0xf8, !PT ;  /* 0x0000000210107812 */ /* 0x000fe400078ef815 */
[----:B------:R-:W-:Y:S02]  /*04b0*/  SHF.R.U32.HI R20, RZ, 0x1b, R15 ;  /* 0x0000001bff147819 */ /* 0x000fe4000001160f */
[----:B------:R-:W-:Y:S02]  /*04c0*/  SHF.R.U32.HI R21, RZ, 0xe, R3 ;  /* 0x0000000eff157819 */ /* 0x000fe40000011603 */
[----:B------:R-:W-:Y:S02]  /*04d0*/  LOP3.LUT R18, R18, 0x2, R23, 0xf8, !PT ;  /* 0x0000000212127812 */ /* 0x000fe400078ef817 */
[----:B------:R-:W-:Y:S02]  /*04e0*/  SHF.R.U32.HI R23, RZ, 0x6, R3 ;  /* 0x00000006ff177819 */ /* 0x000fe40000011603 */
[----:B------:R-:W-:-:S02]  /*04f0*/  LOP3.LUT R20, R20, 0x8, RZ, 0xc0, !PT ;  /* 0x0000000814147812 */ /* 0x000fc400078ec0ff */
[----:B------:R-:W-:Y:S02]  /*0500*/  LEA.HI R17, R0, R17, RZ, 0x1 ;  /* 0x0000001100117211 */ /* 0x000fe400078f08ff */
[----:B------:R-:W-:Y:S02]  /*0510*/  LOP3.LUT R8, R8, 0x2, R21, 0xf8, !PT ;  /* 0x0000000208087812 */ /* 0x000fe400078ef815 */
[----:B------:R-:W-:Y:S01]  /*0520*/  SHF.R.U32.HI R21, RZ, 0x17, R0 ;  /* 0x00000017ff157819 */ /* 0x000fe20000011600 */
[----:B------:R-:W-:Y:S01]  /*0530*/  IMAD R17, R17, 0x10, R20 ;  /* 0x0000001011117824 */ /* 0x000fe200078e0214 */
[----:B------:R-:W-:Y:S02]  /*0540*/  LOP3.LUT R10, R10, 0x2, R23, 0xf8, !PT ;  /* 0x000000020a0a7812 */ /* 0x000fe400078ef817 */
[--C-:B------:R-:W-:Y:S02]  /*0550*/  SHF.R.U32.HI R23, RZ, 0x7, R0.reuse ;  /* 0x00000007ff177819 */ /* 0x100fe40000011600 */
[----:B------:R-:W-:-:S02]  /*0560*/  SHF.R.U32.HI R22, RZ, 0xf, R0 ;  /* 0x0000000fff167819 */ /* 0x000fc40000011600 */
[----:B------:R-:W-:Y:S02]  /*0570*/  LOP3.LUT R16, R16, 0x1, R21, 0xf8, !PT ;  /* 0x0000000110107812 */ /* 0x000fe400078ef815 */
[--C-:B------:R-:W-:Y:S02]  /*0580*/  SHF.R.U32.HI R20, RZ, 0x13, R15.reuse ;  /* 0x00000013ff147819 */ /* 0x100fe4000001160f */
[--C-:B------:R-:W-:Y:S02]  /*0590*/  SHF.R.U32.HI R24, RZ, 0x3, R15.reuse ;  /* 0x00000003ff187819 */ /* 0x100fe4000001160f */
[----:B------:R-:W-:Y:S02]  /*05a0*/  SHF.R.U32.HI R21, RZ, 0xb, R15 ;  /* 0x0000000bff157819 */ /* 0x000fe4000001160f */
[----:B0-----:R-:W-:Y:S02]  /*05b0*/  SHF.R.U32.HI R12, RZ, 0x1c, R14 ;  /* 0x0000001cff0c7819 */ /* 0x001fe4000001160e */
[----:B------:R-:W-:-:S02]  /*05c0*/  SHF.R.U32.HI R13, RZ, 0x1d, R11 ;  /* 0x0000001dff0d7819 */ /* 0x000fc4000001160b */
[----:B------:R-:W-:Y:S02]  /*05d0*/  LOP3.LUT R18, R18, 0x1, R23, 0xf8, !PT ;  /* 0x0000000112127812 */ /* 0x000fe400078ef817 */
[----:B------:R-:W-:Y:S02]  /*05e0*/  LOP3.LUT R19, R19, 0x1, R22, 0xf8, !PT ;  /* 0x0000000113137812 */ /* 0x000fe400078ef816 */
[----:B------:R-:W-:Y:S02]  /*05f0*/  LOP3.LUT R23, R20, 0x8, RZ, 0xc0, !PT ;  /* 0x0000000814177812 */ /* 0x000fe400078ec0ff */
[----:B------:R-:W-:Y:S02]  /*0600*/  LOP3.LUT R25, R24, 0x8, RZ, 0xc0, !PT ;  /* 0x0000000818197812 */ /* 0x000fe400078ec0ff */
[----:B------:R-:W-:Y:S02]  /*0610*/  LOP3.LUT R22, R21, 0x8, RZ, 0xc0, !PT ;  /* 0x0000000815167812 */ /* 0x000fe400078ec0ff */
[----:B------:R-:W-:-:S02]  /*0620*/  LOP3.LUT R20, R12, 0x4, RZ, 0xc0, !PT ;  /* 0x000000040c147812 */ /* 0x000fc400078ec0ff */
[----:B------:R-:W-:Y:S01]  /*0630*/  LOP3.LUT R21, R13, 0x2, RZ, 0xc0, !PT ;  /* 0x000000020d157812 */ /* 0x000fe200078ec0ff */
[----:B------:R-:W-:Y:S01]  /*0640*/  IMAD R16, R16, 0x10, R23 ;  /* 0x0000001010107824 */ /* 0x000fe200078e0217 */
[----:B------:R-:W-:Y:S01]  /*0650*/  SHF.R.U32.HI R23, RZ, 0xd, R11 ;  /* 0x0000000dff177819 */ /* 0x000fe2000001160b */
[----:B------:R-:W-:Y:S01]  /*0660*/  IMAD R12, R18, 0x10, R25 ;  /* 0x00000010120c7824 */ /* 0x000fe200078e0219 */
[----:B------:R-:W-:Y:S02]  /*0670*/  IADD3 R17, PT, PT, R21, R17, R20 ;  /* 0x0000001115117210 */ /* 0x000fe40007ffe014 */
[--C-:B------:R-:W-:Y:S02]  /*0680*/  SHF.R.U32.HI R18, RZ, 0xc, R14.reuse ;  /* 0x0000000cff127819 */ /* 0x100fe4000001160e */
[----:B------:R-:W-:Y:S02]  /*0690*/  SHF.R.U32.HI R21, RZ, 0x4, R14 ;  /* 0x00000004ff157819 */ /* 0x000fe4000001160e */
[----:B------:R-:W-:Y:S01]  /*06a0*/  SHF.R.U32.HI R24, RZ, 0x5, R11 ;  /* 0x00000005ff187819 */ /* 0x000fe2000001160b */
[----:B------:R-:W-:Y:S01]  /*06b0*/  IMAD R13, R19, 0x10, R22 ;  /* 0x00000010130d7824 */ /* 0x000fe200078e0216 */
[----:B------:R-:W-:-:S02]  /*06c0*/  SHF.R.U32.HI R20, RZ, 0x1e, R0 ;  /* 0x0000001eff147819 */ /* 0x000fc40000011600 */
[----:B------:R-:W-:Y:S02]  /*06d0*/  SHF.R.U32.HI R19, RZ, 0x14, R14 ;  /* 0x00000014ff137819 */ /* 0x000fe4000001160e */
[----:B------:R-:W-:Y:S02]  /*06e0*/  SHF.R.U32.HI R22, RZ, 0x15, R11 ;  /* 0x00000015ff167819 */ /* 0x000fe4000001160b */
[----:B------:R-:W-:Y:S02]  /*06f0*/  LOP3.LUT R18, R18, 0x4, RZ, 0xc0, !PT ;  /* 0x0000000412127812 */ /* 0x000fe400078ec0ff */
[----:B------:R-:W-:Y:S02]  /*0700*/  LOP3.LUT R23, R23, 0x2, RZ, 0xc0, !PT ;  /* 0x0000000217177812 */ /* 0x000fe400078ec0ff */
[----:B------:R-:W-:Y:S02]  /*0710*/  LOP3.LUT R21, R21, 0x4, RZ, 0xc0, !PT ;  /* 0x0000000415157812 */ /* 0x000fe400078ec0ff */
[----:B------:R-:W-:-:S02]  /*0720*/  LOP3.LUT R24, R24, 0x2, RZ, 0xc0, !PT ;  /* 0x0000000218187812 */ /* 0x000fc400078ec0ff */
[----:B------:R-:W-:Y:S02]  /*0730*/  LOP3.LUT R20, R20, 0x1, RZ, 0xc0, !PT ;  /* 0x0000000114147812 */ /* 0x000fe400078ec0ff */
[----:B------:R-:W-:Y:S02]  /*0740*/  LOP3.LUT R19, R19, 0x4, RZ, 0xc0, !PT ;  /* 0x0000000413137812 */ /* 0x000fe400078ec0ff */
[----:B------:R-:W-:Y:S02]  /*0750*/  LOP3.LUT R22, R22, 0x2, RZ, 0xc0, !PT ;  /* 0x0000000216167812 */ /* 0x000fe400078ec0ff */
[----:B------:R-:W-:Y:S02]  /*0760*/  IADD3 R13, PT, PT, R23, R13, R18 ;  /* 0x0000000d170d7210 */ /* 0x000fe40007ffe012 */
[----:B------:R-:W-:Y:S02]  /*0770*/  IADD3 R21, PT, PT, R24, R12, R21 ;  /* 0x0000000c18157210 */ /* 0x000fe40007ffe015 */
[----:B------:R-:W-:-:S02]  /*0780*/  SHF.R.U32.HI R18, RZ, 0x16, R0 ;  /* 0x00000016ff127819 */ /* 0x000fc40000011600 */
[----:B------:R-:W-:Y:S01]  /*0790*/  SHF.R.U32.HI R12, RZ, 0x1a, R15 ;  /* 0x0000001aff0c7819 */ /* 0x000fe2000001160f */
[----:B------:R-:W-:Y:S01]  /*07a0*/  IMAD.IADD R17, R17, 0x1, R20 ;  /* 0x0000000111117824 */ /* 0x000fe200078e0214 */
[----:B------:R-:W-:Y:S02]  /*07b0*/  IADD3 R16, PT, PT, R22, R16, R19 ;  /* 0x0000001016107210 */ /* 0x000fe40007ffe013 */
[--C-:B------:R-:W-:Y:S02]  /*07c0*/  SHF.R.U32.HI R20, RZ, 0xe, R0.reuse ;  /* 0x0000000eff147819 */ /* 0x100fe40000011600 */
[----:B------:R-:W-:Y:S02]  /*07d0*/  SHF.R.U32.HI R22, RZ, 0x6, R0 ;  /* 0x00000006ff167819 */ /* 0x000fe40000011600 */
[----:B------:R-:W-:Y:S02]  /*07e0*/  LOP3.LUT R19, R18, 0x1, RZ, 0xc0, !PT ;  /* 0x0000000112137812 */ /* 0x000fe400078ec0ff */
[----:B------:R-:W-:-:S02]  /*07f0*/  LOP3.LUT R18, R12, 0x8, RZ, 0xc0, !PT ;  /* 0x000000080c127812 */ /* 0x000fc400078ec0ff */
[----:B------:R-:W-:Y:S02]  /*0800*/  LOP3.LUT R20, R20, 0x1, RZ, 0xc0, !PT ;  /* 0x0000000114147812 */ /* 0x000fe400078ec0ff */
[----:B------:R-:W-:Y:S01]  /*0810*/  LOP3.LUT R22, R22, 0x1, RZ, 0xc0, !PT ;  /* 0x0000000116167812 */ /* 0x000fe200078ec0ff */
[----:B------:R-:W-:Y:S01]  /*0820*/  IMAD.IADD R16, R16, 0x1, R19 ;  /* 0x0000000110107824 */ /* 0x000fe200078e0213 */
[----:B------:R-:W-:Y:S01]  /*0830*/  SHF.R.U32.HI R23, RZ, 0x2, R15 ;  /* 0x00000002ff177819 */ /* 0x000fe2000001160f */
[----:B------:R-:W-:Y:S01]  /*0840*/  IMAD R17, R17, 0x10, R18 ;  /* 0x0000001011117824 */ /* 0x000fe200078e0212 */
[----:B------:R-:W-:Y:S02]  /*0850*/  SHF.R.U32.HI R18, RZ, 0x1b, R14 ;  /* 0x0000001bff127819 */ /* 0x000fe4000001160e */
[----:B------:R-:W-:Y:S01]  /*0860*/  SHF.R.U32.HI R19, RZ, 0x1c, R11 ;  /* 0x0000001cff137819 */ /* 0x000fe2000001160b */
[----:B------:R-:W-:Y:S01]  /*0870*/  IMAD.IADD R13, R13, 0x1, R20 ;  /* 0x000000010d0d7824 */ /* 0x000fe200078e0214 */
[--C-:B------:R-:W-:Y:S01]  /*0880*/  SHF.R.U32.HI R20, RZ, 0x12, R15.reuse ;  /* 0x00000012ff147819 */ /* 0x100fe2000001160f */
[----:B------:R-:W-:Y:S01]  /*0890*/  IMAD.IADD R12, R21, 0x1, R22 ;  /* 0x00000001150c7824 */ /* 0x000fe200078e0216 */
[----:B------:R-:W-:-:S02]  /*08a0*/  SHF.R.U32.HI R22, RZ, 0xa, R15 ;  /* 0x0000000aff167819 */ /* 0x000fc4000001160f */
[----:B------:R-:W-:Y:S02]  /*08b0*/  LOP3.LUT R23, R23, 0x8, RZ, 0xc0, !PT ;  /* 0x0000000817177812 */ /* 0x000fe400078ec0ff */
[----:B------:R-:W-:Y:S02]  /*08c0*/  LOP3.LUT R18, R18, 0x4, RZ, 0xc0, !PT ;  /* 0x0000000412127812 */ /* 0x000fe400078ec0ff */
[----:B------:R-:W-:Y:S01]  /*08d0*/  LOP3.LUT R19, R19, 0x2, RZ, 0xc0, !PT ;  /* 0x0000000213137812 */ /* 0x000fe200078ec0ff */
[----:B------:R-:W-:Y:S01]  /*08e0*/  IMAD R12, R12, 0x10, R23 ;  /* 0x000000100c0c7824 */ /* 0x000fe200078e0217 */
[----:B------:R-:W-:Y:S02]  /*08f0*/  LOP3.LUT R21, R20, 0x8, RZ, 0xc0, !PT ;  /* 0x0000000814157812 */ /* 0x000fe400078ec0ff */
[----:B------:R-:W-:Y:S02]  /*0900*/  LOP3.LUT R22, R22, 0x8, RZ, 0xc0, !PT ;  /* 0x0000000816167812 */ /* 0x000fe400078ec0ff */
[----:B------:R-:W-:-:S02]  /*0910*/  IADD3 R17, PT, PT, R19, R17, R18 ;  /* 0x0000001113117210 */ /* 0x000fc40007ffe012 */
[----:B------:R-:W-:Y:S02]  /*0920*/  SHF.R.U32.HI R18, RZ, 0xb, R14 ;  /* 0x0000000bff127819 */ /* 0x000fe4000001160e */
[--C-:B------:R-:W-:Y:S02]  /*0930*/  SHF.R.U32.HI R23, RZ, 0xc, R11.reuse ;  /* 0x0000000cff177819 */ /* 0x100fe4000001160b */
[----:B------:R-:W-:Y:S02]  /*0940*/  SHF.R.U32.HI R20, RZ, 0x1d, R0 ;  /* 0x0000001dff147819 */ /* 0x000fe40000011600 */
[--C-:B------:R-:W-:Y:S02]  /*0950*/  SHF.R.U32.HI R19, RZ, 0x3, R14.reuse ;  /* 0x00000003ff137819 */ /* 0x100fe4000001160e */
[----:B------:R-:W-:Y:S01]  /*0960*/  SHF.R.U32.HI R24, RZ, 0x4, R11 ;  /* 0x00000004ff187819 */ /* 0x000fe2000001160b */
[----:B------:R-:W-:Y:S01]  /*0970*/  IMAD R16, R16, 0x10, R21 ;  /* 0x0000001010107824 */ /* 0x000fe200078e0215 */
[----:B------:R-:W-:Y:S01]  /*0980*/  SHF.R.U32.HI R21, RZ, 0x13, R14 ;  /* 0x00000013ff157819 */ /* 0x000fe2000001160e */
[----:B------:R-:W-:Y:S01]  /*0990*/  IMAD R13, R13, 0x10, R22 ;  /* 0x000000100d0d7824 */ /* 0x000fe200078e0216 */
[----:B------:R-:W-:-:S02]  /*09a0*/  SHF.R.U32.HI R22, RZ, 0x14, R11 ;  /* 0x00000014ff167819 */ /* 0x000fc4000001160b */
[----:B------:R-:W-:Y:S02]  /*09b0*/  LOP3.LUT R18, R18, 0x4, RZ, 0xc0, !PT ;  /* 0x0000000412127812 */ /* 0x000fe400078ec0ff */
[----:B------:R-:W-:Y:S02]  /*09c0*/  LOP3.LUT R23, R23, 0x2, RZ, 0xc0, !PT ;  /* 0x0000000217177812 */ /* 0x000fe400078ec0ff */
[----:B------:R-:W-:Y:S02]  /*09d0*/  LOP3.LUT R20, R20, 0x1, RZ, 0xc0, !PT ;  /* 0x0000000114147812 */ /* 0x000fe400078ec0ff */
[----:B------:R-:W-:Y:S02]  /*09e0*/  LOP3.LUT R19, R19, 0x4, RZ, 0xc0, !PT ;  /* 0x0000000413137812 */ /* 0x000fe400078ec0ff */
[----:B------:R-:W-:Y:S01]  /*09f0*/  LOP3.LUT R24, R24, 0x2, RZ, 0xc0, !PT ;  /* 0x0000000218187812 */ /* 0x000fe200078ec0ff */
[----:B------:R-:W-:Y:S01]  /*0a00*/  IMAD.IADD R17, R17, 0x1, R20 ;  /* 0x0000000111117824 */ /* 0x000fe200078e0214 */
[----:B------:R-:W-:-:S02]  /*0a10*/  LOP3.LUT R21, R21, 0x4, RZ, 0xc0, !PT ;  /* 0x0000000415157812 */ /* 0x000fc400078ec0ff */
[----:B------:R-:W-:Y:S02]  /*0a20*/  LOP3.LUT R22, R22, 0x2, RZ, 0xc0, !PT ;  /* 0x0000000216167812 */ /* 0x000fe400078ec0ff */
[----:B------:R-:W-:Y:S02]  /*0a30*/  IADD3 R13, PT, PT, R23, R13, R18 ;  /* 0x0000000d170d7210 */ /* 0x000fe40007ffe012 */
[----:B------:R-:W-:Y:S02]  /*0a40*/  IADD3 R24, PT, PT, R24, R12, R19 ;  /* 0x0000000c18187210 */ /* 0x000fe40007ffe013 */
[--C-:B------:R-:W-:Y:S02]  /*0a50*/  SHF.R.U32.HI R18, RZ, 0x15, R0.reuse ;  /* 0x00000015ff127819 */ /* 0x100fe40000011600 */
[----:B------:R-:W-:Y:S02]  /*0a60*/  SHF.R.U32.HI R20, RZ, 0xd, R0 ;  /* 0x0000000dff147819 */ /* 0x000fe40000011600 */
[----:B------:R-:W-:-:S02]  /*0a70*/  SHF.R.U32.HI R12, RZ, 0x19, R15 ;  /* 0x00000019ff0c7819 */ /* 0x000fc4000001160f */
[----:B------:R-:W-:Y:S02]  /*0a80*/  IADD3 R16, PT, PT, R22, R16, R21 ;  /* 0x0000001016107210 */ /* 0x000fe40007ffe015 */
[----:B------:R-:W-:Y:S02]  /*0a90*/  SHF.R.U32.HI R21, RZ, 0x5, R0 ;  /* 0x00000005ff157819 */ /* 0x000fe40000011600 */
[----:B------:R-:W-:Y:S02]  /*0aa0*/  LOP3.LUT R19, R18, 0x1, RZ, 0xc0, !PT ;  /* 0x0000000112137812 */ /* 0x000fe400078ec0ff */
[----:B------:R-:W-:Y:S02]  /*0ab0*/  LOP3.LUT R20, R20, 0x1, RZ, 0xc0, !PT ;  /* 0x0000000114147812 */ /* 0x000fe400078ec0ff */
[----:B------:R-:W-:Y:S01]  /*0ac0*/  LOP3.LUT R18, R12, 0x8, RZ, 0xc0, !PT ;  /* 0x000000080c127812 */ /* 0x000fe200078ec0ff */
[----:B------:R-:W-:Y:S01]  /*0ad0*/  IMAD.IADD R16, R16, 0x1, R19 ;  /* 0x0000000110107824 */ /* 0x000fe200078e0213 */
[----:B------:R-:W-:-:S02]  /*0ae0*/  LOP3.LUT R21, R21, 0x1, RZ, 0xc0, !PT ;  /* 0x0000000115157812 */ /* 0x000fc400078ec0ff */
[--C-:B------:R-:W-:Y:S01]  /*0af0*/  SHF.R.U32.HI R22, RZ, 0x9, R15.reuse ;  /* 0x00000009ff167819 */ /* 0x100fe2000001160f */
[----:B------:R-:W-:Y:S01]  /*0b00*/  IMAD.IADD R13, R13, 0x1, R20 ;  /* 0x000000010d0d7824 */ /* 0x000fe200078e0214 */
[--C-:B------:R-:W-:Y:S01]  /*0b10*/  SHF.R.U32.HI R23, RZ, 0x1, R15.reuse ;  /* 0x00000001ff177819 */ /* 0x100fe2000001160f */
[----:B------:R-:W-:Y:S01]  /*0b20*/  IMAD R18, R17, 0x10, R18 ;  /* 0x0000001011127824 */ /* 0x000fe200078e0212 */
[----:B------:R-:W-:Y:S02]  /*0b30*/  SHF.R.U32.HI R19, RZ, 0x11, R15 ;  /* 0x00000011ff137819 */ /* 0x000fe4000001160f */
[----:B------:R-:W-:Y:S02]  /*0b40*/  SHF.R.U32.HI R17, RZ, 0x1a, R14 ;  /* 0x0000001aff117819 */ /* 0x000fe4000001160e */
[----:B------:R-:W-:Y:S01]  /*0b50*/  SHF.R.U32.HI R20, RZ, 0x1b, R11 ;  /* 0x0000001bff147819 */ /* 0x000fe2000001160b */
[----:B------:R-:W-:Y:S01]  /*0b60*/  IMAD.IADD R12, R24, 0x1, R21 ;  /* 0x00000001180c7824 */ /* 0x000fe200078e0215 */
[----:B------:R-:W-:-:S02]  /*0b70*/  LOP3.LUT R22, R22, 0x8, RZ, 0xc0, !PT ;  /* 0x0000000816167812 */ /* 0x000fc400078ec0ff */
[----:B------:R-:W-:Y:S02]  /*0b80*/  LOP3.LUT R23, R23, 0x8, RZ, 0xc0, !PT ;  /* 0x0000000817177812 */ /* 0x000fe400078ec0ff */
[----:B------:R-:W-:Y:S02]  /*0b90*/  LOP3.LUT R21, R19, 0x8, RZ, 0xc0, !PT ;  /* 0x0000000813157812 */ /* 0x000fe400078ec0ff */
[----:B------:R-:W-:Y:S02]  /*0ba0*/  LOP3.LUT R19, R17, 0x4, RZ, 0xc0, !PT ;  /* 0x0000000411137812 */ /* 0x000fe400078ec0ff */
[----:B------:R-:W-:Y:S01]  /*0bb0*/  LOP3.LUT R20, R20, 0x2, RZ, 0xc0, !PT ;  /* 0x0000000214147812 */ /* 0x000fe200078ec0ff */
[----:B------:R-:W-:Y:S02]  /*0bc0*/  IMAD R17, R13, 0x10, R22 ;  /* 0x000000100d117824 */ /* 0x000fe400078e0216 */
[----:B------:R-:W-:Y:S01]  /*0bd0*/  IMAD R13, R12, 0x10, R23 ;  /* 0x000000100c0d7824 */ /* 0x000fe200078e0217 */
[----:B------:R-:W-:-:S02]  /*0be0*/  IADD3 R12, PT, PT, R20, R18, R19 ;  /* 0x00000012140c7210 */ /* 0x000fc40007ffe013 */
[--C-:B------:R-:W-:Y:S02]  /*0bf0*/  SHF.R.U32.HI R19, RZ, 0x12, R14.reuse ;  /* 0x00000012ff137819 */ /* 0x100fe4000001160e */
[----:B------:R-:W-:Y:S01]  /*0c00*/  SHF.R.U32.HI R20, RZ, 0x13, R11 ;  /* 0x00000013ff147819 */ /* 0x000fe2000001160b */
[----:B------:R-:W-:Y:S01]  /*0c10*/  IMAD R16, R16, 0x10, R21 ;  /* 0x0000001010107824 */ /* 0x000fe200078e0215 */
[----:B------:R-:W-:Y:S02]  /*0c20*/  LOP3.LUT R19, R19, 0x4, RZ, 0xc0, !PT ;  /* 0x0000000413137812 */ /* 0x000fe400078ec0ff */
[----:B------:R-:W-:Y:S02]  /*0c30*/  LOP3.LUT R20, R20, 0x2, RZ, 0xc0, !PT ;  /* 0x0000000214147812 */ /* 0x000fe400078ec0ff */
[----:B------:R-:W-:Y:S02]  /*0c40*/  SHF.R.U32.HI R24, RZ, 0x2, R14 ;  /* 0x00000002ff187819 */ /* 0x000fe4000001160e */
[----:B------:R-:W-:-:S02]  /*0c50*/  SHF.R.U32.HI R25, RZ, 0x3, R11 ;  /* 0x00000003ff197819 */ /* 0x000fc4000001160b */
[----:B------:R-:W-:Y:S02]  /*0c60*/  SHF.R.U32.HI R18, RZ, 0x14, R0 ;  /* 0x00000014ff127819 */ /* 0x000fe40000011600 */
[----:B------:R-:W-:Y:S02]  /*0c70*/  IADD3 R16, PT, PT, R20, R16, R19 ;  /* 0x0000001014107210 */ /* 0x000fe40007ffe013 */
[----:B------:R-:W-:Y:S02]  /*0c80*/  LOP3.LUT R24, R24, 0x4, RZ, 0xc0, !PT ;  /* 0x0000000418187812 */ /* 0x000fe400078ec0ff */
[----:B------:R-:W-:Y:S02]  /*0c90*/  LOP3.LUT R25, R25, 0x2, RZ, 0xc0, !PT ;  /* 0x0000000219197812 */ /* 0x000fe400078ec0ff */
[----:B------:R-:W-:Y:S02]  /*0ca0*/  LOP3.LUT R19, R18, 0x1, RZ, 0xc0, !PT ;  /* 0x0000000112137812 */ /* 0x000fe400078ec0ff */
[----:B------:R-:W-:-:S02]  /*0cb0*/  SHF.R.U32.HI R21, RZ, 0xa, R14 ;  /* 0x0000000aff157819 */ /* 0x000fc4000001160e */
[----:B------:R-:W-:Y:S01]  /*0cc0*/  SHF.R.U32.HI R23, RZ, 0xb, R11 ;  /* 0x0000000bff177819 */ /* 0x000fe2000001160b */
[----:B------:R-:W-:Y:S01]  /*0cd0*/  IMAD.IADD R19, R16, 0x1, R19 ;  /* 0x0000000110137824 */ /* 0x000fe200078e0213 */
[----:B------:R-:W-:Y:S02]  /*0ce0*/  IADD3 R24, PT, PT, R25, R13, R24 ;  /* 0x0000000d19187210 */ /* 0x000fe40007ffe018 */
[----:B------:R-:W-:Y:S02]  /*0cf0*/  LOP3.LUT R22, R21, 0x4, RZ, 0xc0, !PT ;  /* 0x0000000415167812 */ /* 0x000fe400078ec0ff */
[----:B------:R-:W-:Y:S02]  /*0d00*/  LOP3.LUT R23, R23, 0x2, RZ, 0xc0, !PT ;  /* 0x0000000217177812 */ /* 0x000fe400078ec0ff */
[--C-:B------:R-:W-:Y:S02]  /*0d10*/  SHF.R.U32.HI R13, RZ, 0x1c, R0.reuse ;  /* 0x0000001cff0d7819 */ /* 0x100fe40000011600 */
[----:B------:R-:W-:-:S02]  /*0d20*/  SHF.R.U32.HI R18, RZ, 0xc, R0 ;  /* 0x0000000cff127819 */ /* 0x000fc40000011600 */
[----:B------:R-:W-:Y:S02]  /*0d30*/  SHF.R.U32.HI R16, RZ, 0x10, R15 ;  /* 0x00000010ff107819 */ /* 0x000fe4000001160f */
[----:B------:R-:W-:Y:S02]  /*0d40*/  IADD3 R17, PT, PT, R23, R17, R22 ;  /* 0x0000001117117210 */ /* 0x000fe40007ffe016 */
[----:B------:R-:W-:Y:S02]  /*0d50*/  LOP3.LUT R13, R13, 0x1, RZ, 0xc0, !PT ;  /* 0x000000010d0d7812 */ /* 0x000fe400078ec0ff */
[----:B------:R-:W-:Y:S02]  /*0d60*/  LOP3.LUT R20, R18, 0x1, RZ, 0xc0, !PT ;  /* 0x0000000112147812 */ /* 0x000fe400078ec0ff */
[----:B------:R-:W-:Y:S02]  /*0d70*/  LOP3.LUT R21, R0, 0x10, RZ, 0xc0, !PT ;  /* 0x0000001000157812 */ /* 0x000fe400078ec0ff */
[----:B------:R-:W-:Y:S01]  /*0d80*/  LOP3.LUT R18, R16, 0x8, RZ, 0xc0, !PT ;  /* 0x0000000810127812 */ /* 0x000fe200078ec0ff */
[----:B------:R-:W-:-:S02]  /*0d90*/  IMAD.IADD R13, R12, 0x1, R13 ;  /* 0x000000010c0d7824 */ /* 0x000fc400078e020d */
[----:B------:R-:W-:Y:S01]  /*0da0*/  IMAD.IADD R16, R17, 0x1, R20 ;  /* 0x0000000111107824 */ /* 0x000fe200078e0214 */
[----:B------:R-:W-:Y:S01]  /*0db0*/  SHF.R.U32.HI R20, RZ, 0x8, R15 ;  /* 0x00000008ff147819 */ /* 0x000fe2000001160f */
[----:B------:R-:W-:Y:S01]  /*0dc0*/  IMAD R12, R24, 0x10, R21 ;  /* 0x00000010180c7824 */ /* 0x000fe200078e0215 */
[----:B------:R-:W-:Y:S01]  /*0dd0*/  SHF.R.U32.HI R21, RZ, 0x12, R11 ;  /* 0x00000012ff157819 */ /* 0x000fe2000001160b */
[----:B------:R-:W-:Y:S01]  /*0de0*/  IMAD R17, R19, 0x10, R18 ;  /* 0x0000001013117824 */ /* 0x000fe200078e0212 */
[--C-:B------:R-:W-:Y:S02]  /*0df0*/  SHF.R.U32.HI R19, RZ, 0x11, R14.reuse ;  /* 0x00000011ff137819 */ /* 0x100fe4000001160e */
[----:B------:R-:W-:Y:S02]  /*0e00*/  SHF.R.U32.HI R22, RZ, 0x1, R14 ;  /* 0x00000001ff167819 */ /* 0x000fe4000001160e */
[----:B------:R-:W-:Y:S02]  /*0e10*/  LOP3.LUT R23, R20, 0x8, RZ, 0xc0, !PT ;  /* 0x0000000814177812 */ /* 0x000fe400078ec0ff */
[----:B------:R-:W-:-:S02]  /*0e20*/  SHF.R.U32.HI R18, RZ, 0x18, R15 ;  /* 0x00000018ff127819 */ /* 0x000fc4000001160f */
[----:B------:R-:W-:Y:S02]  /*0e30*/  LOP3.LUT R20, R19, 0x4, RZ, 0xc0, !PT ;  /* 0x0000000413147812 */ /* 0x000fe400078ec0ff */
[----:B------:R-:W-:Y:S02]  /*0e40*/  LOP3.LUT R21, R21, 0x2, RZ, 0xc0, !PT ;  /* 0x0000000215157812 */ /* 0x000fe400078ec0ff */
[----:B------:R-:W-:Y:S02]  /*0e50*/  LOP3.LUT R25, R15, 0x8, RZ, 0xc0, !PT ;  /* 0x000000080f197812 */ /* 0x000fe400078ec0ff */
[----:B------:R-:W-:Y:S01]  /*0e60*/  LOP3.LUT R22, R22, 0x4, RZ, 0xc0, !PT ;  /* 0x0000000416167812 */ /* 0x000fe200078ec0ff */
[----:B------:R-:W-:Y:S01]  /*0e70*/  IMAD R16, R16, 0x10, R23 ;  /* 0x0000001010107824 */ /* 0x000fe200078e0217 */
[----:B------:R-:W-:Y:S02]  /*0e80*/  LOP3.LUT R18, R18, 0x8, RZ, 0xc0, !PT ;  /* 0x0000000812127812 */ /* 0x000fe400078ec0ff */
[----:B------:R-:W-:-:S02]  /*0e90*/  IADD3 R17, PT, PT, R21, R17, R20 ;  /* 0x0000001115117210 */ /* 0x000fc40007ffe014 */
[--C-:B------:R-:W-:Y:S02]  /*0ea0*/  SHF.R.U32.HI R20, RZ, 0x13, R0.reuse ;  /* 0x00000013ff147819 */ /* 0x100fe40000011600 */
[----:B------:R-:W-:Y:S02]  /*0eb0*/  SHF.R.U32.HI R23, RZ, 0x2, R11 ;  /* 0x00000002ff177819 */ /* 0x000fe4000001160b */
[----:B------:R-:W-:Y:S02]  /*0ec0*/  SHF.R.U32.HI R24, RZ, 0x3, R0 ;  /* 0x00000003ff187819 */ /* 0x000fe40000011600 */
[----:B------:R-:W-:Y:S01]  /*0ed0*/  IADD3 R12, PT, PT, R22, R12, R25 ;  /* 0x0000000c160c7210 */ /* 0x000fe20007ffe019 */
[----:B------:R-:W-:Y:S01]  /*0ee0*/  IMAD R13, R13, 0x10, R18 ;  /* 0x000000100d0d7824 */ /* 0x000fe200078e0212 */
[----:B------:R-:W-:Y:S02]  /*0ef0*/  SHF.R.U32.HI R19, RZ, 0x9, R14 ;  /* 0x00000009ff137819 */ /* 0x000fe4000001160e */
[----:B------:R-:W-:-:S02]  /*0f00*/  SHF.R.U32.HI R22, RZ, 0xa, R11 ;  /* 0x0000000aff167819 */ /* 0x000fc4000001160b */
[----:B------:R-:W-:Y:S02]  /*0f10*/  LOP3.LUT R20, R20, 0x1, RZ, 0xc0, !PT ;  /* 0x0000000114147812 */ /* 0x000fe400078ec0ff */
[----:B------:R-:W-:Y:S02]  /*0f20*/  SHF.R.U32.HI R18, RZ, 0x19, R14 ;  /* 0x00000019ff127819 */ /* 0x000fe4000001160e */
[----:B------:R-:W-:Y:S02]  /*0f30*/  SHF.R.U32.HI R21, RZ, 0x1a, R11 ;  /* 0x0000001aff157819 */ /* 0x000fe4000001160b */
[----:B------:R-:W-:Y:S02]  /*0f40*/  LOP3.LUT R23, R23, 0x2, RZ, 0xc0, !PT ;  /* 0x0000000217177812 */ /* 0x000fe400078ec0ff */
[----:B------:R-:W-:Y:S02]  /*0f50*/  LOP3.LUT R24, R24, 0x1, RZ, 0xc0, !PT ;  /* 0x0000000118187812 */ /* 0x000fe400078ec0ff */
[----:B------:R-:W-:-:S02]  /*0f60*/  LOP3.LUT R19, R19, 0x4, RZ, 0xc0, !PT ;  /* 0x0000000413137812 */ /* 0x000fc400078ec0ff */
[----:B------:R-:W-:Y:S01]  /*0f70*/  LOP3.LUT R22, R22, 0x2, RZ, 0xc0, !PT ;  /* 0x0000000216167812 */ /* 0x000fe200078ec0ff */
[----:B------:R-:W-:Y:S01]  /*0f80*/  IMAD.IADD R17, R17, 0x1, R20 ;  /* 0x0000000111117824 */ /* 0x000fe200078e0214 */
[----:B------:R-:W-:Y:S01]  /*0f90*/  LOP3.LUT R18, R18, 0x4, RZ, 0xc0, !PT ;  /* 0x0000000412127812 */ /* 0x000fe200078ec0ff */
[----:B------:R-:W-:Y:S01]  /*0fa0*/  IMAD.SHL.U32 R20, R15, 0x2, RZ ;  /* 0x000000020f147824 */ /* 0x000fe200078e00ff */
[----:B------:R-:W-:Y:S02]  /*0fb0*/  LOP3.LUT R21, R21, 0x2, RZ, 0xc0, !PT ;  /* 0x0000000215157812 */ /* 0x000fe400078ec0ff */
[----:B------:R-:W-:Y:S02]  /*0fc0*/  IADD3 R23, PT, PT, R24, R12, R23 ;  /* 0x0000000c18177210 */ /* 0x000fe40007ffe017 */
[----:B------:R-:W-:Y:S02]  /*0fd0*/  SHF.R.U32.HI R12, RZ, 0x1b, R0 ;  /* 0x0000001bff0c7819 */ /* 0x000fe40000011600 */
[----:B------:R-:W-:-:S02]  /*0fe0*/  IADD3 R16, PT, PT, R22, R16, R19 ;  /* 0x0000001016107210 */ /* 0x000fc40007ffe013 */
[----:B------:R-:W-:Y:S02]  /*0ff0*/  SHF.R.U32.HI R19, RZ, 0xb, R0 ;  /* 0x0000000bff137819 */ /* 0x000fe40000011600 */
[----:B------:R-:W-:Y:S02]  /*1000*/  IADD3 R13, PT, PT, R21, R13, R18 ;  /* 0x0000000d150d7210 */ /* 0x000fe40007ffe012 */
[--C-:B------:R-:W-:Y:S02]  /*1010*/  SHF.R.U32.HI R18, RZ, 0xf, R15.reuse ;  /* 0x0000000fff127819 */ /* 0x100fe4000001160f */
[----:B------:R-:W-:Y:S02]  /*1020*/  LOP3.LUT R12, R12, 0x1, RZ, 0xc0, !PT ;  /* 0x000000010c0c7812 */ /* 0x000fe400078ec0ff */
[----:B------:R-:W-:Y:S02]  /*1030*/  LOP3.LUT R20, R20, 0x8, RZ, 0xc0, !PT ;  /* 0x0000000814147812 */ /* 0x000fe400078ec0ff */
[----:B------:R-:W-:Y:S01]  /*1040*/  LOP3.LUT R19, R19, 0x1, RZ, 0xc0, !PT ;  /* 0x0000000113137812 */ /* 0x000fe200078ec0ff */
[----:B------:R-:W-:Y:S01]  /*1050*/  IMAD.IADD R13, R13, 0x1, R12 ;  /* 0x000000010d0d7824 */ /* 0x000fe200078e020c */
[----:B------:R-:W-:Y:S01]  /*1060*/  LOP3.LUT R18, R18, 0x8, RZ, 0xc0, !PT ;  /* 0x0000000812127812 */ /* 0x000fe200078ec0ff */
[----:B------:R-:W-:Y:S01]  /*1070*/  IMAD R12, R23, 0x10, R20 ;  /* 0x00000010170c7824 */ /* 0x000fe200078e0214 */
[----:B------:R-:W-:Y:S01]  /*1080*/  SHF.R.U32.HI R20, RZ, 0x7, R15 ;  /* 0x00000007ff147819 */ /* 0x000fe2000001160f */
[----:B------:R-:W-:Y:S01]  /*1090*/  IMAD.IADD R16, R16, 0x1, R19 ;  /* 0x0000000110107824 */ /* 0x000fe200078e0213 */
[----:B------:R-:W-:Y:S01]  /*10a0*/  SHF.R.U32.HI R19, RZ, 0x10, R14 ;  /* 0x00000010ff137819 */ /* 0x000fe2000001160e */
[----:B------:R-:W-:Y:S01]  /*10b0*/  IMAD R17, R17, 0x10, R18 ;  /* 0x0000001011117824 */ /* 0x000fe200078e0212 */
[----:B------:R-:W-:-:S02]  /*10c0*/  SHF.R.U32.HI R21, RZ, 0x11, R11 ;  /* 0x00000011ff157819 */ /* 0x000fc4000001160b */
[----:B------:R-:W-:Y:S02]  /*10d0*/  SHF.R.U32.HI R18, RZ, 0x17, R15 ;  /* 0x00000017ff127819 */ /* 0x000fe4000001160f */
[----:B------:R-:W-:Y:S02]  /*10e0*/  LOP3.LUT R23, R20, 0x8, RZ, 0xc0, !PT ;  /* 0x0000000814177812 */ /* 0x000fe400078ec0ff */
[----:B------:R-:W-:Y:S02]  /*10f0*/  LOP3.LUT R20, R19, 0x4, RZ, 0xc0, !PT ;  /* 0x0000000413147812 */ /* 0x000fe400078ec0ff */
[----:B------:R-:W-:Y:S02]  /*1100*/  LOP3.LUT R21, R21, 0x2, RZ, 0xc0, !PT ;  /* 0x0000000215157812 */ /* 0x000fe400078ec0ff */
[----:B------:R-:W-:Y:S02]  /*1110*/  SHF.R.U32.HI R22, RZ, 0x1, R11 ;  /* 0x00000001ff167819 */ /* 0x000fe4000001160b */
[----:B------:R-:W-:Y:S01]  /*1120*/  LOP3.LUT R18, R18, 0x8, RZ, 0xc0, !PT ;  /* 0x0000000812127812 */ /* 0x000fe200078ec0ff */
[----:B------:R-:W-:Y:S01]  /*1130*/  IMAD R16, R16, 0x10, R23 ;  /* 0x0000001010107824 */ /* 0x000fe200078e0217 */
[----:B------:R-:W-:-:S02]  /*1140*/  IADD3 R17, PT, PT, R21, R17, R20 ;  /* 0x0000001115117210 */ /* 0x000fc40007ffe014 */
[----:B------:R-:W-:Y:S02]  /*1150*/  LOP3.LUT R25, R14, 0x4, RZ, 0xc0, !PT ;  /* 0x000000040e197812 */ /* 0x000fe400078ec0ff */
[----:B------:R-:W-:Y:S02]  /*1160*/  LOP3.LUT R22, R22, 0x2, RZ, 0xc0, !PT ;  /* 0x0000000216167812 */ /* 0x000fe400078ec0ff */
[--C-:B------:R-:W-:Y:S02]  /*1170*/  SHF.R.U32.HI R20, RZ, 0x12, R0.reuse ;  /* 0x00000012ff147819 */ /* 0x100fe40000011600 */
[----:B------:R-:W-:Y:S01]  /*1180*/  SHF.R.U32.HI R23, RZ, 0x2, R0 ;  /* 0x00000002ff177819 */ /* 0x000fe20000011600 */
[----:B------:R-:W-:Y:S01]  /*1190*/  IMAD R13, R13, 0x10, R18 ;  /* 0x000000100d0d7824 */ /* 0x000fe200078e0212 */
[----:B------:R-:W-:Y:S02]  /*11a0*/  SHF.R.U32.HI R18, RZ, 0x18, R14 ;  /* 0x00000018ff127819 */ /* 0x000fe4000001160e */
[----:B------:R-:W-:-:S02]  /*11b0*/  SHF.R.U32.HI R19, RZ, 0x19, R11 ;  /* 0x00000019ff137819 */ /* 0x000fc4000001160b */
[----:B------:R-:W-:Y:S02]  /*11c0*/  IADD3 R12, PT, PT, R22, R12, R25 ;  /* 0x0000000c160c7210 */ /* 0x000fe40007ffe019 */
[----:B------:R-:W-:Y:S02]  /*11d0*/  LOP3.LUT R23, R23, 0x1, RZ, 0xc0, !PT ;  /* 0x0000000117177812 */ /* 0x000fe400078ec0ff */
[----:B------:R-:W-:Y:S02]  /*11e0*/  LOP3.LUT R20, R20, 0x1, RZ, 0xc0, !PT ;  /* 0x0000000114147812 */ /* 0x000fe400078ec0ff */
[----:B------:R-:W-:Y:S02]  /*11f0*/  LOP3.LUT R18, R18, 0x4, RZ, 0xc0, !PT ;  /* 0x0000000412127812 */ /* 0x000fe400078ec0ff */
[----:B------:R-:W-:Y:S01]  /*1200*/  LOP3.LUT R19, R19, 0x2, RZ, 0xc0, !PT ;  /* 0x0000000213137812 */ /* 0x000fe200078ec0ff */
[----:B------:R-:W-:Y:S01]  /*1210*/  IMAD.IADD R23, R12, 0x1, R23 ;  /* 0x000000010c177824 */ /* 0x000fe200078e0217 */
[----:B------:R-:W-:Y:S01]  /*1220*/  SHF.R.U32.HI R21, RZ, 0x8, R14 ;  /* 0x00000008ff157819 */ /* 0x000fe2000001160e */
[----:B------:R-:W-:Y:S01]  /*1230*/  IMAD.IADD R17, R17, 0x1, R20 ;  /* 0x0000000111117824 */ /* 0x000fe200078e0214 */
[----:B------:R-:W-:Y:S01]  /*1240*/  SHF.R.U32.HI R22, RZ, 0x9, R11 ;  /* 0x00000009ff167819 */ /* 0x000fe2000001160b */
[----:B------:R-:W-:Y:S01]  /*1250*/  IMAD.SHL.U32 R20, R15, 0x4, RZ ;  /* 0x000000040f147824 */ /* 0x000fe200078e00ff */
[----:B------:R-:W-:-:S02]  /*1260*/  SHF.R.U32.HI R12, RZ, 0x1a, R0 ;  /* 0x0000001aff0c7819 */ /* 0x000fc40000011600 */
[----:B------:R-:W-:Y:S02]  /*1270*/  IADD3 R13, PT, PT, R19, R13, R18 ;  /* 0x0000000d130d7210 */ /* 0x000fe40007ffe012 */
[----:B------:R-:W-:Y:S02]  /*1280*/  LOP3.LUT R21, R21, 0x4, RZ, 0xc0, !PT ;  /* 0x0000000415157812 */ /* 0x000fe400078ec0ff */
[----:B------:R-:W-:Y:S02]  /*1290*/  LOP3.LUT R22, R22, 0x2, RZ, 0xc0, !PT ;  /* 0x0000000216167812 */ /* 0x000fe400078ec0ff */
[----:B------:R-:W-:Y:S02]  /*12a0*/  SHF.R.U32.HI R19, RZ, 0xa, R0 ;  /* 0x0000000aff137819 */ /* 0x000fe40000011600 */
[----:B------:R-:W-:Y:S02]  /*12b0*/  SHF.R.U32.HI R18, RZ, 0xe, R15 ;  /* 0x0000000eff127819 */ /* 0x000fe4000001160f */
[----:B------:R-:W-:-:S02]  /*12c0*/  LOP3.LUT R12, R12, 0x1, RZ, 0xc0, !PT ;  /* 0x000000010c0c7812 */ /* 0x000fc400078ec0ff */
[----:B------:R-:W-:Y:S02]  /*12d0*/  LOP3.LUT R20, R20, 0x8, RZ, 0xc0, !PT ;  /* 0x0000000814147812 */ /* 0x000fe400078ec0ff */
[----:B------:R-:W-:Y:S02]  /*12e0*/  IADD3 R16, PT, PT, R22, R16, R21 ;  /* 0x0000001016107210 */ /* 0x000fe40007ffe015 */
[----:B------:R-:W-:Y:S02]  /*12f0*/  LOP3.LUT R19, R19, 0x1, RZ, 0xc0, !PT ;  /* 0x0000000113137812 */ /* 0x000fe400078ec0ff */
[----:B------:R-:W-:Y:S01]  /*1300*/  LOP3.LUT R18, R18, 0x8, RZ, 0xc0, !PT ;  /* 0x0000000812127812 */ /* 0x000fe200078ec0ff */
[----:B------:R-:W-:Y:S02]  /*1310*/  IMAD.IADD R13, R13, 0x1, R12 ;  /* 0x000000010d0d7824 */ /* 0x000fe400078e020c */
[----:B------:R-:W-:Y:S01]  /*1320*/  IMAD R12, R23, 0x10, R20 ;  /* 0x00000010170c7824 */ /* 0x000fe200078e0214 */
[----:B------:R-:W-:Y:S01]  /*1330*/  SHF.R.U32.HI R20, RZ, 0x6, R15 ;  /* 0x00000006ff147819 */ /* 0x000fe2000001160f */
[----:B------:R-:W-:Y:S01]  /*1340*/  IMAD.IADD R16, R16, 0x1, R19 ;  /* 0x0000000110107824 */ /* 0x000fe200078e0213 */
[----:B------:R-:W-:Y:S01]  /*1350*/  SHF.R.U32.HI R19, RZ, 0xf, R14 ;  /* 0x0000000fff137819 */ /* 0x000fe2000001160e */
[----:B------:R-:W-:Y:S01]  /*1360*/  IMAD R17, R17, 0x10, R18 ;  /* 0x0000001011117824 */ /* 0x000fe200078e0212 */
[----:B------:R-:W-:-:S02]  /*1370*/  SHF.R.U32.HI R21, RZ, 0x10, R11 ;  /* 0x00000010ff157819 */ /* 0x000fc4000001160b */
[----:B------:R-:W-:Y:S01]  /*1380*/  SHF.R.U32.HI R18, RZ, 0x16, R15 ;  /* 0x00000016ff127819 */ /* 0x000fe2000001160f */
[----:B------:R-:W-:Y:S01]  /*1390*/  IMAD.SHL.U32 R22, R14, 0x2, RZ ;  /* 0x000000020e167824 */ /* 0x000fe200078e00ff */
[----:B------:R-:W-:Y:S02]  /*13a0*/  LOP3.LUT R23, R20, 0x8, RZ, 0xc0, !PT ;  /* 0x0000000814177812 */ /* 0x000fe400078ec0ff */
[----:B------:R-:W-:Y:S02]  /*13b0*/  LOP3.LUT R20, R19, 0x4, RZ, 0xc0, !PT ;  /* 0x0000000413147812 */ /* 0x000fe400078ec0ff */
[----:B------:R-:W-:Y:S02]  /*13c0*/  LOP3.LUT R21, R21, 0x2, RZ, 0xc0, !PT ;  /* 0x0000000215157812 */ /* 0x000fe400078ec0ff */
[----:B------:R-:W-:Y:S01]  /*13d0*/  LOP3.LUT R18, R18, 0x8, RZ, 0xc0, !PT ;  /* 0x0000000812127812 */ /* 0x000fe200078ec0ff */
[----:B------:R-:W-:Y:S01]  /*13e0*/  IMAD R16, R16, 0x10, R23 ;  /* 0x0000001010107824 */ /* 0x000fe200078e0217 */
[----:B------:R-:W-:-:S02]  /*13f0*/  IADD3 R17, PT, PT, R21, R17, R20 ;  /* 0x0000001115117210 */ /* 0x000fc40007ffe014 */
[----:B------:R-:W-:Y:S01]  /*1400*/  LOP3.LUT R24, R11, 0x2, RZ, 0xc0, !PT ;  /* 0x000000020b187812 */ /* 0x000fe200078ec0ff */
[----:B------:R-:W-:Y:S01]  /*1410*/  IMAD R13, R13, 0x10, R18 ;  /* 0x000000100d0d7824 */ /* 0x000fe200078e0212 */
[----:B------:R-:W-:Y:S02]  /*1420*/  LOP3.LUT R25, R22, 0x4, RZ, 0xc0, !PT ;  /* 0x0000000416197812 */ /* 0x000fe400078ec0ff */
[--C-:B------:R-:W-:Y:S02]  /*1430*/  SHF.R.U32.HI R20, RZ, 0x11, R0.reuse ;  /* 0x00000011ff147819 */ /* 0x100fe40000011600 */
[----:B------:R-:W-:Y:S02]  /*1440*/  SHF.R.U32.HI R23, RZ, 0x1, R0 ;  /* 0x00000001ff177819 */ /* 0x000fe40000011600 */
        /* <DEDUP_REMOVED lines=12> */
[----:B------:R-:W-:-:S02]  /*1510*/  IADD3 R13, PT, PT, R19, R13, R18 ;  /* 0x0000000d130d7210 */ /* 0x000fc40007ffe012 */
[--C-:B------:R-:W-:Y:S02]  /*1520*/  SHF.R.U32.HI R12, RZ, 0x19, R0.reuse ;  /* 0x00000019ff0c7819 */ /* 0x100fe40000011600 */
[----:B------:R-:W-:Y:S02]  /*1530*/  SHF.R.U32.HI R18, RZ, 0xd, R15 ;  /* 0x0000000dff127819 */ /* 0x000fe4000001160f */
[----:B------:R-:W-:Y:S02]  /*1540*/  LOP3.LUT R21, R21, 0x4, RZ, 0xc0, !PT ;  /* 0x0000000415157812 */ /* 0x000fe400078ec0ff */
[----:B------:R-:W-:Y:S02]  /*1550*/  LOP3.LUT R22, R22, 0x2, RZ, 0xc0, !PT ;  /* 0x0000000216167812 */ /* 0x000fe400078ec0ff */
[----:B------:R-:W-:Y:S02]  /*1560*/  SHF.R.U32.HI R19, RZ, 0x9, R0 ;  /* 0x00000009ff137819 */ /* 0x000fe40000011600 */
[----:B------:R-:W-:-:S02]  /*1570*/  LOP3.LUT R12, R12, 0x1, RZ, 0xc0, !PT ;  /* 0x000000010c0c7812 */ /* 0x000fc400078ec0ff */
[----:B------:R-:W-:Y:S02]  /*1580*/  LOP3.LUT R20, R20, 0x8, RZ, 0xc0, !PT ;  /* 0x0000000814147812 */ /* 0x000fe400078ec0ff */
[----:B------:R-:W-:Y:S02]  /*1590*/  LOP3.LUT R18, R18, 0x8, RZ, 0xc0, !PT ;  /* 0x0000000812127812 */ /* 0x000fe400078ec0ff */
[----:B------:R-:W-:Y:S02]  /*15a0*/  IADD3 R16, PT, PT, R22, R16, R21 ;  /* 0x0000001016107210 */ /* 0x000fe40007ffe015 */
[----:B------:R-:W-:Y:S01]  /*15b0*/  LOP3.LUT R19, R19, 0x1, RZ, 0xc0, !PT ;  /* 0x0000000113137812 */ /* 0x000fe200078ec0ff */
[----:B------:R-:W-:Y:S02]  /*15c0*/  IMAD.IADD R13, R13, 0x1, R12 ;  /* 0x000000010d0d7824 */ /* 0x000fe400078e020c */
[----:B------:R-:W-:Y:S02]  /*15d0*/  IMAD.SHL.U32 R21, R14, 0x4, RZ ;  /* 0x000000040e157824 */ /* 0x000fe400078e00ff */
[----:B------:R-:W-:Y:S01]  /*15e0*/  IMAD R12, R23, 0x10, R20 ;  /* 0x00000010170c7824 */ /* 0x000fe200078e0214 */
[--C-:B------:R-:W-:Y:S01]  /*15f0*/  SHF.R.U32.HI R20, RZ, 0x5, R15.reuse ;  /* 0x00000005ff147819 */ /* 0x100fe2000001160f */
[----:B------:R-:W-:Y:S01]  /*1600*/  IMAD R17, R17, 0x10, R18 ;  /* 0x0000001011117824 */ /* 0x000fe200078e0212 */
[----:B------:R-:W-:Y:S01]  /*1610*/  SHF.R.U32.HI R18, RZ, 0x15, R15 ;  /* 0x00000015ff127819 */ /* 0x000fe2000001160f */
[----:B------:R-:W-:Y:S01]  /*1620*/  IMAD.IADD R16, R16, 0x1, R19 ;  /* 0x0000000110107824 */ /* 0x000fe200078e0213 */
[----:B------:R-:W-:-:S02]  /*1630*/  SHF.R.U32.HI R15, RZ, 0xe, R14 ;  /* 0x0000000eff0f7819 */ /* 0x000fc4000001160e */
[----:B------:R-:W-:Y:S02]  /*1640*/  SHF.R.U32.HI R19, RZ, 0xf, R11 ;  /* 0x0000000fff137819 */ /* 0x000fe4000001160b */
[----:B------:R-:W-:Y:S02]  /*1650*/  LOP3.LUT R23, R21, 0x4, RZ, 0xc0, !PT ;  /* 0x0000000415177812 */ /* 0x000fe400078ec0ff */
[----:B------:R-:W-:Y:S02]  /*1660*/  LOP3.LUT R21, R20, 0x8, RZ, 0xc0, !PT ;  /* 0x0000000814157812 */ /* 0x000fe400078ec0ff */
[----:B------:R-:W-:Y:S02]  /*1670*/  LOP3.LUT R20, R15, 0x4, RZ, 0xc0, !PT ;  /* 0x000000040f147812 */ /* 0x000fe400078ec0ff */
[----:B------:R-:W-:Y:S01]  /*1680*/  LOP3.LUT R19, R19, 0x2, RZ, 0xc0, !PT ;  /* 0x0000000213137812 */ /* 0x000fe200078ec0ff */
[----:B------:R-:W-:Y:S01]  /*1690*/  IMAD R15, R16, 0x10, R21 ;  /* 0x00000010100f7824 */ /* 0x000fe200078e0215 */
[----:B------:R-:W-:Y:S01]  /*16a0*/  SHF.R.U32.HI R16, RZ, 0x16, R14 ;  /* 0x00000016ff107819 */ /* 0x000fe2000001160e */
[----:B------:R-:W-:Y:S01]  /*16b0*/  IMAD.SHL.U32 R22, R11, 0x2, RZ ;  /* 0x000000020b167824 */ /* 0x000fe200078e00ff */
[----:B------:R-:W-:-:S02]  /*16c0*/  IADD3 R17, PT, PT, R19, R17, R20 ;  /* 0x0000001113117210 */ /* 0x000fc40007ffe014 */
[----:B------:R-:W-:Y:S02]  /*16d0*/  SHF.R.U32.HI R19, RZ, 0x6, R14 ;  /* 0x00000006ff137819 */ /* 0x000fe4000001160e */
[----:B------:R-:W-:Y:S02]  /*16e0*/  LOP3.LUT R18, R18, 0x8, RZ, 0xc0, !PT ;  /* 0x0000000812127812 */ /* 0x000fe400078ec0ff */
[--C-:B------:R-:W-:Y:S02]  /*16f0*/  SHF.R.U32.HI R14, RZ, 0x17, R11.reuse ;  /* 0x00000017ff0e7819 */ /* 0x100fe4000001160b */
[----:B------:R-:W-:Y:S01]  /*1700*/  SHF.R.U32.HI R21, RZ, 0x7, R11 ;  /* 0x00000007ff157819 */ /* 0x000fe2000001160b */
[----:B------:R-:W-:Y:S01]  /*1710*/  IMAD R13, R13, 0x10, R18 ;  /* 0x000000100d0d7824 */ /* 0x000fe200078e0212 */
[----:B------:R-:W-:Y:S02]  /*1720*/  LOP3.LUT R22, R22, 0x2, RZ, 0xc0, !PT ;  /* 0x0000000216167812 */ /* 0x000fe400078ec0ff */
[----:B------:R-:W-:-:S02]  /*1730*/  LOP3.LUT R11, R14, 0x2, RZ, 0xc0, !PT ;  /* 0x000000020e0b7812 */ /* 0x000fc400078ec0ff */
[----:B------:R-:W-:Y:S02]  /*1740*/  LOP3.LUT R20, R19, 0x4, RZ, 0xc0, !PT ;  /* 0x0000000413147812 */ /* 0x000fe400078ec0ff */
[----:B------:R-:W-:Y:S02]  /*1750*/  LOP3.LUT R14, R21, 0x2, RZ, 0xc0, !PT ;  /* 0x00000002150e7812 */ /* 0x000fe400078ec0ff */
[----:B------:R-:W-:Y:S02]  /*1760*/  SHF.R.U32.HI R18, RZ, 0x10, R0 ;  /* 0x00000010ff127819 */ /* 0x000fe40000011600 */
[----:B------:R-:W-:Y:S02]  /*1770*/  IADD3 R12, PT, PT, R22, R12, R23 ;  /* 0x0000000c160c7210 */ /* 0x000fe40007ffe017 */
[----:B------:R-:W-:Y:S02]  /*1780*/  LOP3.LUT R19, R0, 0x1, RZ, 0xc0, !PT ;  /* 0x0000000100137812 */ /* 0x000fe400078ec0ff */
[----:B------:R-:W-:-:S02]  /*1790*/  LOP3.LUT R16, R16, 0x4, RZ, 0xc0, !PT ;  /* 0x0000000410107812 */ /* 0x000fc400078ec0ff */
[----:B------:R-:W-:Y:S02]  /*17a0*/  IADD3 R14, PT, PT, R14, R15, R20 ;  /* 0x0000000f0e0e7210 */ /* 0x000fe40007ffe014 */
[----:B------:R-:W-:Y:S02]  /*17b0*/  LOP3.LUT R18, R18, 0x1, RZ, 0xc0, !PT ;  /* 0x0000000112127812 */ /* 0x000fe400078ec0ff */
[----:B------:R-:W-:Y:S01]  /*17c0*/  SHF.R.U32.HI R15, RZ, 0x1b, R5 ;  /* 0x0000001bff0f7819 */ /* 0x000fe20000011605 */
[----:B------:R-:W-:Y:S01]  /*17d0*/  IMAD.IADD R12, R12, 0x1, R19 ;  /* 0x000000010c0c7824 */ /* 0x000fe200078e0213 */
[----:B------:R-:W-:Y:S01]  /*17e0*/  IADD3 R11, PT, PT, R11, R13, R16 ;  /* 0x0000000d0b0b7210 */ /* 0x000fe20007ffe010 */
[----:B------:R-:W-:Y:S01]  /*17f0*/  IMAD.IADD R13, R17, 0x1, R18 ;  /* 0x00000001110d7824 */ /* 0x000fe200078e0212 */
[----:B--2---:R-:W-:Y:S02]  /*1800*/  SHF.R.U32.HI R19, RZ, 0x7, R6 ;  /* 0x00000007ff137819 */ /* 0x004fe40000011606 */
[----:B------:R-:W-:-:S02]  /*1810*/  LOP3.LUT R16, R15, 0x8, RZ, 0xc0, !PT ;  /* 0x000000080f107812 */ /* 0x000fc400078ec0ff */
[----:B------:R-:W-:Y:S02]  /*1820*/  LEA.HI R9, R6, R9, RZ, 0x1 ;  /* 0x0000000906097211 */ /* 0x000fe400078f08ff */
[--C-:B------:R-:W-:Y:S02]  /*1830*/  SHF.R.U32.HI R17, RZ, 0xf, R6.reuse ;  /* 0x0000000fff117819 */ /* 0x100fe40000011606 */
[----:B------:R-:W-:Y:S02]  /*1840*/  SHF.R.U32.HI R18, RZ, 0x17, R6 ;  /* 0x00000017ff127819 */ /* 0x000fe40000011606 */
[----:B------:R-:W-:Y:S01]  /*1850*/  LOP3.LUT R19, R10, 0x1, R19, 0xf8, !PT ;  /* 0x000000010a137812 */ /* 0x000fe200078ef813 */
[----:B------:R-:W-:Y:S01]  /*1860*/  IMAD R10, R9, 0x10, R16 ;  /* 0x00000010090a7824 */ /* 0x000fe200078e0210 */
[--C-:B------:R-:W-:Y:S02]  /*1870*/  SHF.R.U32.HI R15, RZ, 0x13, R5.reuse ;  /* 0x00000013ff0f7819 */ /* 0x100fe40000011605 */
[----:B------:R-:W-:-:S02]  /*1880*/  SHF.R.U32.HI R21, RZ, 0x3, R5 ;  /* 0x00000003ff157819 */ /* 0x000fc40000011605 */
[----:B------:R-:W-:Y:S02]  /*1890*/  LOP3.LUT R17, R8, 0x1, R17, 0xf8, !PT ;  /* 0x0000000108117812 */ /* 0x000fe400078ef811 */
[----:B------:R-:W-:Y:S02]  /*18a0*/  SHF.R.U32.HI R16, RZ, 0xb, R5 ;  /* 0x0000000bff107819 */ /* 0x000fe40000011605 */
[----:B------:R-:W-:Y:S02]  /*18b0*/  LOP3.LUT R7, R7, 0x1, R18, 0xf8, !PT ;  /* 0x0000000107077812 */ /* 0x000fe400078ef812 */
[----:B------:R-:W-:Y:S02]  /*18c0*/  SHF.R.U32.HI R8, RZ, 0x1c, R2 ;  /* 0x0000001cff087819 */ /* 0x000fe40000011602 */
[----:B------:R-:W-:Y:S02]  /*18d0*/  SHF.R.U32.HI R9, RZ, 0x1d, R3 ;  /* 0x0000001dff097819 */ /* 0x000fe40000011603 */
[----:B------:R-:W-:-:S02]  /*18e0*/  LOP3.LUT R18, R15, 0x8, RZ, 0xc0, !PT ;  /* 0x000000080f127812 */ /* 0x000fc400078ec0ff */
[----:B------:R-:W-:Y:S02]  /*18f0*/  LOP3.LUT R22, R21, 0x8, RZ, 0xc0, !PT ;  /* 0x0000000815167812 */ /* 0x000fe400078ec0ff */
[----:B------:R-:W-:Y:S02]  /*1900*/  LOP3.LUT R20, R16, 0x8, RZ, 0xc0, !PT ;  /* 0x0000000810147812 */ /* 0x000fe400078ec0ff */
[----:B------:R-:W-:Y:S02]  /*1910*/  LOP3.LUT R15, R8, 0x4, RZ, 0xc0, !PT ;  /* 0x00000004080f7812 */ /* 0x000fe400078ec0ff */
[----:B------:R-:W-:Y:S01]  /*1920*/  LOP3.LUT R16, R9, 0x2, RZ, 0xc0, !PT ;  /* 0x0000000209107812 */ /* 0x000fe200078ec0ff */
[----:B------:R-:W-:Y:S01]  /*1930*/  IMAD R7, R7, 0x10, R18 ;  /* 0x0000001007077824 */ /* 0x000fe200078e0212 */
[----:B------:R-:W-:Y:S01]  /*1940*/  SHF.R.U32.HI R18, RZ, 0xc, R2 ;  /* 0x0000000cff127819 */ /* 0x000fe20000011602 */
[----:B------:R-:W-:Y:S01]  /*1950*/  IMAD R9, R19, 0x10, R22 ;  /* 0x0000001013097824 */ /* 0x000fe200078e0216 */
[----:B------:R-:W-:Y:S01]  /*1960*/  IADD3 R10, PT, PT, R16, R10, R15 ;  /* 0x0000000a100a7210 */ /* 0x000fe20007ffe00f */
[----:B------:R-:W-:Y:S01]  /*1970*/  IMAD R8, R17, 0x10, R20 ;  /* 0x0000001011087824 */ /* 0x000fe200078e0214 */
[----:B------:R-:W-:-:S02]  /*1980*/  SHF.R.U32.HI R21, RZ, 0x4, R2 ;  /* 0x00000004ff157819 */ /* 0x000fc40000011602 */
[--C-:B------:R-:W-:Y:S02]  /*1990*/  SHF.R.U32.HI R22, RZ, 0x5, R3.reuse ;  /* 0x00000005ff167819 */ /* 0x100fe40000011603 */
[----:B------:R-:W-:Y:S02]  /*19a0*/  SHF.R.U32.HI R15, RZ, 0x1e, R6 ;  /* 0x0000001eff0f7819 */ /* 0x000fe40000011606 */
[--C-:B------:R-:W-:Y:S02]  /*19b0*/  SHF.R.U32.HI R20, RZ, 0xd, R3.reuse ;  /* 0x0000000dff147819 */ /* 0x100fe40000011603 */
[----:B------:R-:W-:Y:S02]  /*19c0*/  SHF.R.U32.HI R16, RZ, 0x14, R2 ;  /* 0x00000014ff107819 */ /* 0x000fe40000011602 */
[----:B------:R-:W-:Y:S02]  /*19d0*/  SHF.R.U32.HI R17, RZ, 0x15, R3 ;  /* 0x00000015ff117819 */ /* 0x000fe40000011603 */
[----:B------:R-:W-:-:S02]  /*19e0*/  LOP3.LUT R19, R18, 0x4, RZ, 0xc0, !PT ;  /* 0x0000000412137812 */ /* 0x000fc400078ec0ff */
[----:B------:R-:W-:Y:S02]  /*19f0*/  LOP3.LUT R18, R21, 0x4, RZ, 0xc0, !PT ;  /* 0x0000000415127812 */ /* 0x000fe400078ec0ff */
[----:B------:R-:W-:Y:S02]  /*1a00*/  LOP3.LUT R22, R22, 0x2, RZ, 0xc0, !PT ;  /* 0x0000000216167812 */ /* 0x000fe400078ec0ff */
[----:B------:R-:W-:Y:S02]  /*1a10*/  LOP3.LUT R15, R15, 0x1, RZ, 0xc0, !PT ;  /* 0x000000010f0f7812 */ /* 0x000fe400078ec0ff */
[----:B------:R-:W-:Y:S02]  /*1a20*/  LOP3.LUT R20, R20, 0x2, RZ, 0xc0, !PT ;  /* 0x0000000214147812 */ /* 0x000fe400078ec0ff */
[----:B------:R-:W-:Y:S02]  /*1a30*/  LOP3.LUT R16, R16, 0x4, RZ, 0xc0, !PT ;  /* 0x0000000410107812 */ /* 0x000fe400078ec0ff */
[----:B------:R-:W-:-:S02]  /*1a40*/  LOP3.LUT R17, R17, 0x2, RZ, 0xc0, !PT ;  /* 0x0000000211117812 */ /* 0x000fc400078ec0ff */
[----:B------:R-:W-:Y:S01]  /*1a50*/  IADD3 R22, PT, PT, R22, R9, R18 ;  /* 0x0000000916167210 */ /* 0x000fe20007ffe012 */
[----:B------:R-:W-:Y:S01]  /*1a60*/  IMAD.IADD R10, R10, 0x1, R15 ;  /* 0x000000010a0a7824 */ /* 0x000fe200078e020f */
[----:B------:R-:W-:Y:S02]  /*1a70*/  SHF.R.U32.HI R9, RZ, 0x16, R6 ;  /* 0x00000016ff097819 */ /* 0x000fe40000011606 */
[----:B------:R-:W-:Y:S02]  /*1a80*/  IADD3 R19, PT, PT, R20, R8, R19 ;  /* 0x0000000814137210 */ /* 0x000fe40007ffe013 */
[----:B------:R-:W-:Y:S02]  /*1a90*/  IADD3 R7, PT, PT, R17, R7, R16 ;  /* 0x0000000711077210 */ /* 0x000fe40007ffe010 */
[----:B------:R-:W-:Y:S02]  /*1aa0*/  SHF.R.U32.HI R15, RZ, 0xe, R6 ;  /* 0x0000000eff0f7819 */ /* 0x000fe40000011606 */
[----:B------:R-:W-:-:S02]  /*1ab0*/  SHF.R.U32.HI R8, RZ, 0x1a, R5 ;  /* 0x0000001aff087819 */ /* 0x000fc40000011605 */
[----:B------:R-:W-:Y:S02]  /*1ac0*/  SHF.R.U32.HI R17, RZ, 0x6, R6 ;  /* 0x00000006ff117819 */ /* 0x000fe40000011606 */
[----:B------:R-:W-:Y:S02]  /*1ad0*/  LOP3.LUT R16, R9, 0x1, RZ, 0xc0, !PT ;  /* 0x0000000109107812 */ /* 0x000fe400078ec0ff */
[----:B------:R-:W-:Y:S02]  /*1ae0*/  LOP3.LUT R18, R15, 0x1, RZ, 0xc0, !PT ;  /* 0x000000010f127812 */ /* 0x000fe400078ec0ff */
[----:B------:R-:W-:Y:S02]  /*1af0*/  LOP3.LUT R9, R8, 0x8, RZ, 0xc0, !PT ;  /* 0x0000000808097812 */ /* 0x000fe400078ec0ff */
[----:B------:R-:W-:Y:S01]  /*1b00*/  LOP3.LUT R17, R17, 0x1, RZ, 0xc0, !PT ;  /* 0x0000000111117812 */ /* 0x000fe200078ec0ff */
[----:B------:R-:W-:Y:S01]  /*1b10*/  IMAD.IADD R7, R7, 0x1, R16 ;  /* 0x0000000107077824 */ /* 0x000fe200078e0210 */
[----:B------:R-:W-:-:S02]  /*1b20*/  SHF.R.U32.HI R15, RZ, 0x12, R5 ;  /* 0x00000012ff0f7819 */ /* 0x000fc40000011605 */
[--C-:B------:R-:W-:Y:S01]  /*1b30*/  SHF.R.U32.HI R21, RZ, 0x2, R5.reuse ;  /* 0x00000002ff157819 */ /* 0x100fe20000011605 */
[----:B------:R-:W-:Y:S01]  /*1b40*/  IMAD.IADD R19, R19, 0x1, R18 ;  /* 0x0000000113137824 */ /* 0x000fe200078e0212 */
[----:B------:R-:W-:Y:S01]  /*1b50*/  SHF.R.U32.HI R16, RZ, 0xa, R5 ;  /* 0x0000000aff107819 */ /* 0x000fe20000011605 */
[----:B------:R-:W-:Y:S01]  /*1b60*/  IMAD R10, R10, 0x10, R9 ;  /* 0x000000100a0a7824 */ /* 0x000fe200078e0209 */
[----:B------:R-:W-:Y:S01]  /*1b70*/  SHF.R.U32.HI R8, RZ, 0x1b, R2 ;  /* 0x0000001bff087819 */ /* 0x000fe20000011602 */
[----:B------:R-:W-:Y:S01]  /*1b80*/  IMAD.IADD R17, R22, 0x1, R17 ;  /* 0x0000000116117824 */ /* 0x000fe200078e0211 */
[----:B------:R-:W-:Y:S02]  /*1b90*/  SHF.R.U32.HI R9, RZ, 0x1c, R3 ;  /* 0x0000001cff097819 */ /* 0x000fe40000011603 */
[----:B------:R-:W-:Y:S02]  /*1ba0*/  LOP3.LUT R18, R15, 0x8, RZ, 0xc0, !PT ;  /* 0x000000080f127812 */ /* 0x000fe400078ec0ff */
[----:B------:R-:W-:-:S02]  /*1bb0*/  LOP3.LUT R22, R21, 0x8, RZ, 0xc0, !PT ;  /* 0x0000000815167812 */ /* 0x000fc400078ec0ff */
[----:B------:R-:W-:Y:S01]  /*1bc0*/  LOP3.LUT R20, R16, 0x8, RZ, 0xc0, !PT ;  /* 0x0000000810147812 */ /* 0x000fe200078ec0ff */
[----:B------:R-:W-:Y:S01]  /*1bd0*/  IMAD R7, R7, 0x10, R18 ;  /* 0x0000001007077824 */ /* 0x000fe200078e0212 */
[----:B------:R-:W-:Y:S02]  /*1be0*/  LOP3.LUT R15, R8, 0x4, RZ, 0xc0, !PT ;  /* 0x00000004080f7812 */ /* 0x000fe400078ec0ff */
[----:B------:R-:W-:Y:S01]  /*1bf0*/  LOP3.LUT R16, R9, 0x2, RZ, 0xc0, !PT ;  /* 0x0000000209107812 */ /* 0x000fe200078ec0ff */
[----:B------:R-:W-:Y:S01]  /*1c00*/  IMAD R9, R17, 0x10, R22 ;  /* 0x0000001011097824 */ /* 0x000fe200078e0216 */
[----:B------:R-:W-:Y:S01]  /*1c10*/  SHF.R.U32.HI R18, RZ, 0xb, R2 ;  /* 0x0000000bff127819 */ /* 0x000fe20000011602 */
[----:B------:R-:W-:Y:S01]  /*1c20*/  IMAD R8, R19, 0x10, R20 ;  /* 0x0000001013087824 */ /* 0x000fe200078e0214 */
[----:B------:R-:W-:Y:S02]  /*1c30*/  SHF.R.U32.HI R21, RZ, 0x3, R2 ;  /* 0x00000003ff157819 */ /* 0x000fe40000011602 */
[----:B------:R-:W-:-:S02]  /*1c40*/  SHF.R.U32.HI R22, RZ, 0x4, R3 ;  /* 0x00000004ff167819 */ /* 0x000fc40000011603 */
[----:B------:R-:W-:Y:S02]  /*1c50*/  IADD3 R10, PT, PT, R16, R10, R15 ;  /* 0x0000000a100a7210 */ /* 0x000fe40007ffe00f */
[--C-:B------:R-:W-:Y:S02]  /*1c60*/  SHF.R.U32.HI R20, RZ, 0xc, R3.reuse ;  /* 0x0000000cff147819 */ /* 0x100fe40000011603 */
[----:B------:R-:W-:Y:S02]  /*1c70*/  SHF.R.U32.HI R15, RZ, 0x1d, R6 ;  /* 0x0000001dff0f7819 */ /* 0x000fe40000011606 */
[----:B------:R-:W-:Y:S02]  /*1c80*/  LOP3.LUT R19, R18, 0x4, RZ, 0xc0, !PT ;  /* 0x0000000412137812 */ /* 0x000fe400078ec0ff */
[----:B------:R-:W-:Y:S02]  /*1c90*/  SHF.R.U32.HI R16, RZ, 0x13, R2 ;  /* 0x00000013ff107819 */ /* 0x000fe40000011602 */
[----:B------:R-:W-:-:S02]  /*1ca0*/  SHF.R.U32.HI R17, RZ, 0x14, R3 ;  /* 0x00000014ff117819 */ /* 0x000fc40000011603 */
[----:B------:R-:W-:Y:S02]  /*1cb0*/  LOP3.LUT R18, R21, 0x4, RZ, 0xc0, !PT ;  /* 0x0000000415127812 */ /* 0x000fe400078ec0ff */
[----:B------:R-:W-:Y:S02]  /*1cc0*/  LOP3.LUT R22, R22, 0x2, RZ, 0xc0, !PT ;  /* 0x0000000216167812 */ /* 0x000fe400078ec0ff */
[----:B------:R-:W-:Y:S02]  /*1cd0*/  LOP3.LUT R20, R20, 0x2, RZ, 0xc0, !PT ;  /* 0x0000000214147812 */ /* 0x000fe400078ec0ff */
[----:B------:R-:W-:Y:S02]  /*1ce0*/  LOP3.LUT R15, R15, 0x1, RZ, 0xc0, !PT ;  /* 0x000000010f0f7812 */ /* 0x000fe400078ec0ff */
[----:B------:R-:W-:Y:S02]  /*1cf0*/  LOP3.LUT R16, R16, 0x4, RZ, 0xc0, !PT ;  /* 0x0000000410107812 */ /* 0x000fe400078ec0ff */
[----:B------:R-:W-:-:S02]  /*1d00*/  LOP3.LUT R17, R17, 0x2, RZ, 0xc0, !PT ;  /* 0x0000000211117812 */ /* 0x000fc400078ec0ff */
[----:B------:R-:W-:Y:S02]  /*1d10*/  IADD3 R22, PT, PT, R22, R9, R18 ;  /* 0x0000000916167210 */ /* 0x000fe40007ffe012 */
[----:B------:R-:W-:Y:S02]  /*1d20*/  IADD3 R19, PT, PT, R20, R8, R19 ;  /* 0x0000000814137210 */ /* 0x000fe40007ffe013 */
[----:B------:R-:W-:Y:S01]  /*1d30*/  SHF.R.U32.HI R9, RZ, 0x15, R6 ;  /* 0x00000015ff097819 */ /* 0x000fe20000011606 */
[----:B------:R-:W-:Y:S01]  /*1d40*/  IMAD.IADD R10, R10, 0x1, R15 ;  /* 0x000000010a0a7824 */ /* 0x000fe200078e020f */
[----:B------:R-:W-:Y:S02]  /*1d50*/  SHF.R.U32.HI R8, RZ, 0x19, R5 ;  /* 0x00000019ff087819 */ /* 0x000fe40000011605 */
[----:B------:R-:W-:Y:S02]  /*1d60*/  IADD3 R7, PT, PT, R17, R7, R16 ;  /* 0x0000000711077210 */ /* 0x000fe40007ffe010 */
[----:B------:R-:W-:-:S02]  /*1d70*/  SHF.R.U32.HI R15, RZ, 0xd, R6 ;  /* 0x0000000dff0f7819 */ /* 0x000fc40000011606 */
[----:B------:R-:W-:Y:S02]  /*1d80*/  SHF.R.U32.HI R17, RZ, 0x5, R6 ;  /* 0x00000005ff117819 */ /* 0x000fe40000011606 */
[----:B------:R-:W-:Y:S02]  /*1d90*/  LOP3.LUT R16, R9, 0x1, RZ, 0xc0, !PT ;  /* 0x0000000109107812 */ /* 0x000fe400078ec0ff */
[----:B------:R-:W-:Y:S02]  /*1da0*/  LOP3.LUT R9, R8, 0x8, RZ, 0xc0, !PT ;  /* 0x0000000808097812 */ /* 0x000fe400078ec0ff */
[----:B------:R-:W-:Y:S01]  /*1db0*/  LOP3.LUT R18, R15, 0x1, RZ, 0xc0, !PT ;  /* 0x000000010f127812 */ /* 0x000fe200078ec0ff */
[----:B------:R-:W-:Y:S01]  /*1dc0*/  IMAD.IADD R7, R7, 0x1, R16 ;  /* 0x0000000107077824 */ /* 0x000fe200078e0210 */
[----:B------:R-:W-:Y:S01]  /*1dd0*/  LOP3.LUT R17, R17, 0x1, RZ, 0xc0, !PT ;  /* 0x0000000111117812 */ /* 0x000fe200078ec0ff */
[----:B------:R-:W-:Y:S01]  /*1de0*/  IMAD R10, R10, 0x10, R9 ;  /* 0x000000100a0a7824 */ /* 0x000fe200078e0209 */
[----:B------:R-:W-:-:S02]  /*1df0*/  SHF.R.U32.HI R15, RZ, 0x11, R5 ;  /* 0x00000011ff0f7819 */ /* 0x000fc40000011605 */
[--C-:B------:R-:W-:Y:S02]  /*1e00*/  SHF.R.U32.HI R16, RZ, 0x9, R5.reuse ;  /* 0x00000009ff107819 */ /* 0x100fe40000011605 */
[----:B------:R-:W-:Y:S01]  /*1e10*/  SHF.R.U32.HI R21, RZ, 0x1, R5 ;  /* 0x00000001ff157819 */ /* 0x000fe20000011605 */
[----:B------:R-:W-:Y:S01]  /*1e20*/  IMAD.IADD R19, R19, 0x1, R18 ;  /* 0x0000000113137824 */ /* 0x000fe200078e0212 */
[----:B------:R-:W-:Y:S02]  /*1e30*/  SHF.R.U32.HI R8, RZ, 0x1a, R2 ;  /* 0x0000001aff087819 */ /* 0x000fe40000011602 */
[----:B------:R-:W-:Y:S01]  /*1e40*/  SHF.R.U32.HI R9, RZ, 0x1b, R3 ;  /* 0x0000001bff097819 */ /* 0x000fe20000011603 */
[----:B------:R-:W-:Y:S01]  /*1e50*/  IMAD.IADD R17, R22, 0x1, R17 ;  /* 0x0000000116117824 */ /* 0x000fe200078e0211 */
[----:B------:R-:W-:Y:S02]  /*1e60*/  LOP3.LUT R18, R15, 0x8, RZ, 0xc0, !PT ;  /* 0x000000080f127812 */ /* 0x000fe400078ec0ff */
[----:B------:R-:W-:-:S02]  /*1e70*/  LOP3.LUT R20, R16, 0x8, RZ, 0xc0, !PT ;  /* 0x0000000810147812 */ /* 0x000fc400078ec0ff */
[----:B------:R-:W-:Y:S02]  /*1e80*/  LOP3.LUT R22, R21, 0x8, RZ, 0xc0, !PT ;  /* 0x0000000815167812 */ /* 0x000fe400078ec0ff */
[----:B------:R-:W-:Y:S02]  /*1e90*/  LOP3.LUT R15, R8, 0x4, RZ, 0xc0, !PT ;  /* 0x00000004080f7812 */ /* 0x000fe400078ec0ff */
[----:B------:R-:W-:Y:S01]  /*1ea0*/  LOP3.LUT R16, R9, 0x2, RZ, 0xc0, !PT ;  /* 0x0000000209107812 */ /* 0x000fe200078ec0ff */
[----:B------:R-:W-:Y:S01]  /*1eb0*/  IMAD R7, R7, 0x10, R18 ;  /* 0x0000001007077824 */ /* 0x000fe200078e0212 */
[----:B------:R-:W-:Y:S01]  /*1ec0*/  SHF.R.U32.HI R18, RZ, 0xa, R2 ;  /* 0x0000000aff127819 */ /* 0x000fe20000011602 */
[----:B------:R-:W-:Y:S01]  /*1ed0*/  IMAD R9, R17, 0x10, R22 ;  /* 0x0000001011097824 */ /* 0x000fe200078e0216 */
[----:B------:R-:W-:Y:S02]  /*1ee0*/  IADD3 R10, PT, PT, R16, R10, R15 ;  /* 0x0000000a100a7210 */ /* 0x000fe40007ffe00f */
[----:B------:R-:W-:-:S02]  /*1ef0*/  SHF.R.U32.HI R16, RZ, 0x12, R2 ;  /* 0x00000012ff107819 */ /* 0x000fc40000011602 */
[----:B------:R-:W-:Y:S02]  /*1f00*/  SHF.R.U32.HI R21, RZ, 0x2, R2 ;  /* 0x00000002ff157819 */ /* 0x000fe40000011602 */
[--C-:B------:R-:W-:Y:S02]  /*1f10*/  SHF.R.U32.HI R17, RZ, 0x13, R3.reuse ;  /* 0x00000013ff117819 */ /* 0x100fe40000011603 */
[--C-:B------:R-:W-:Y:S01]  /*1f20*/  SHF.R.U32.HI R22, RZ, 0x3, R3.reuse ;  /* 0x00000003ff167819 */ /* 0x100fe20000011603 */
[----:B------:R-:W-:Y:S01]  /*1f30*/  IMAD R8, R19, 0x10, R20 ;  /* 0x0000001013087824 */ /* 0x000fe200078e0214 */
[----:B------:R-:W-:Y:S02]  /*1f40*/  SHF.R.U32.HI R20, RZ, 0xb, R3 ;  /* 0x0000000bff147819 */ /* 0x000fe40000011603 */
[----:B------:R-:W-:Y:S02]  /*1f50*/  LOP3.LUT R19, R18, 0x4, RZ, 0xc0, !PT ;  /* 0x0000000412137812 */ /* 0x000fe400078ec0ff */
[----:B------:R-:W-:-:S02]  /*1f60*/  LOP3.LUT R16, R16, 0x4, RZ, 0xc0, !PT ;  /* 0x0000000410107812 */ /* 0x000fc400078ec0ff */
[----:B------:R-:W-:Y:S02]  /*1f70*/  LOP3.LUT R17, R17, 0x2, RZ, 0xc0, !PT ;  /* 0x0000000211117812 */ /* 0x000fe400078ec0ff */
[----:B------:R-:W-:Y:S02]  /*1f80*/  LOP3.LUT R18, R21, 0x4, RZ, 0xc0, !PT ;  /* 0x0000000415127812 */ /* 0x000fe400078ec0ff */
[----:B------:R-:W-:Y:S02]  /*1f90*/  LOP3.LUT R22, R22, 0x2, RZ, 0xc0, !PT ;  /* 0x0000000216167812 */ /* 0x000fe400078ec0ff */
[----:B------:R-:W-:Y:S02]  /*1fa0*/  SHF.R.U32.HI R15, RZ, 0x1c, R6 ;  /* 0x0000001cff0f7819 */ /* 0x000fe40000011606 */
[----:B------:R-:W-:Y:S02]  /*1fb0*/  LOP3.LUT R20, R20, 0x2, RZ, 0xc0, !PT ;  /* 0x0000000214147812 */ /* 0x000fe400078ec0ff */
[----:B------:R-:W-:-:S02]  /*1fc0*/  IADD3 R7, PT, PT, R17, R7, R16 ;  /* 0x0000000711077210 */ /* 0x000fc40007ffe010 */
[----:B------:R-:W-:Y:S02]  /*1fd0*/  IADD3 R22, PT, PT, R22, R9, R18 ;  /* 0x0000000916167210 */ /* 0x000fe40007ffe012 */
[--C-:B------:R-:W-:Y:S02]  /*1fe0*/  SHF.R.U32.HI R9, RZ, 0x14, R6.reuse ;  /* 0x00000014ff097819 */ /* 0x100fe40000011606 */
[----:B------:R-:W-:Y:S02]  /*1ff0*/  SHF.R.U32.HI R17, RZ, 0xc, R6 ;  /* 0x0000000cff117819 */ /* 0x000fe40000011606 */
[----:B------:R-:W-:Y:S02]  /*2000*/  LOP3.LUT R15, R15, 0x1, RZ, 0xc0, !PT ;  /* 0x000000010f0f7812 */ /* 0x000fe400078ec0ff */
[----:B------:R-:W-:Y:S02]  /*2010*/  IADD3 R19, PT, PT, R20, R8, R19 ;  /* 0x0000000814137210 */ /* 0x000fe40007ffe013 */
[----:B------:R-:W-:-:S02]  /*2020*/  SHF.R.U32.HI R8, RZ, 0x18, R5 ;  /* 0x00000018ff087819 */ /* 0x000fc40000011605 */
[----:B------:R-:W-:Y:S02]  /*2030*/  LOP3.LUT R16, R9, 0x1, RZ, 0xc0, !PT ;  /* 0x0000000109107812 */ /* 0x000fe400078ec0ff */
[----:B------:R-:W-:Y:S01]  /*2040*/  LOP3.LUT R18, R17, 0x1, RZ, 0xc0, !PT ;  /* 0x0000000111127812 */ /* 0x000fe200078ec0ff */
[----:B------:R-:W-:Y:S01]  /*2050*/  IMAD.IADD R10, R10, 0x1, R15 ;  /* 0x000000010a0a7824 */ /* 0x000fe200078e020f */
[----:B------:R-:W-:Y:S02]  /*2060*/  LOP3.LUT R17, R6, 0x10, RZ, 0xc0, !PT ;  /* 0x0000001006117812 */ /* 0x000fe400078ec0ff */
[----:B------:R-:W-:Y:S01]  /*2070*/  LOP3.LUT R15, R8, 0x8, RZ, 0xc0, !PT ;  /* 0x00000008080f7812 */ /* 0x000fe200078ec0ff */
[----:B------:R-:W-:Y:S01]  /*2080*/  IMAD.IADD R9, R7, 0x1, R16 ;  /* 0x0000000107097824 */ /* 0x000fe200078e0210 */
[----:B------:R-:W-:Y:S01]  /*2090*/  SHF.R.U32.HI R16, RZ, 0x10, R5 ;  /* 0x00000010ff107819 */ /* 0x000fe20000011605 */
[----:B------:R-:W-:Y:S01]  /*20a0*/  IMAD.IADD R8, R19, 0x1, R18 ;  /* 0x0000000113087824 */ /* 0x000fe200078e0212 */
[--C-:B------:R-:W-:Y:S01]  /*20b0*/  SHF.R.U32.HI R19, RZ, 0x1, R2.reuse ;  /* 0x00000001ff137819 */ /* 0x100fe20000011602 */
[----:B------:R-:W-:Y:S01]  /*20c0*/  IMAD R22, R22, 0x10, R17 ;  /* 0x0000001016167824 */ /* 0x000fe200078e0211 */
[----:B------:R-:W-:Y:S01]  /*20d0*/  SHF.R.U32.HI R17, RZ, 0x8, R5 ;  /* 0x00000008ff117819 */ /* 0x000fe20000011605 */
[----:B------:R-:W-:Y:S01]  /*20e0*/  IMAD R15, R10, 0x10, R15 ;  /* 0x000000100a0f7824 */ /* 0x000fe200078e020f */
[----:B------:R-:W-:-:S02]  /*20f0*/  SHF.R.U32.HI R7, RZ, 0x19, R2 ;  /* 0x00000019ff077819 */ /* 0x000fc40000011602 */
[----:B------:R-:W-:Y:S02]  /*2100*/  SHF.R.U32.HI R10, RZ, 0x1a, R3 ;  /* 0x0000001aff0a7819 */ /* 0x000fe40000011603 */
[----:B------:R-:W-:Y:S02]  /*2110*/  LOP3.LUT R18, R16, 0x8, RZ, 0xc0, !PT ;  /* 0x0000000810127812 */ /* 0x000fe400078ec0ff */
[----:B------:R-:W-:Y:S02]  /*2120*/  LOP3.LUT R20, R19, 0x4, RZ, 0xc0, !PT ;  /* 0x0000000413147812 */ /* 0x000fe400078ec0ff */
[----:B------:R-:W-:Y:S02]  /*2130*/  LOP3.LUT R21, R5, 0x8, RZ, 0xc0, !PT ;  /* 0x0000000805157812 */ /* 0x000fe400078ec0ff */
[----:B------:R-:W-:Y:S02]  /*2140*/  LOP3.LUT R19, R17, 0x8, RZ, 0xc0, !PT ;  /* 0x0000000811137812 */ /* 0x000fe400078ec0ff */
[----:B------:R-:W-:-:S02]  /*2150*/  LOP3.LUT R16, R7, 0x4, RZ, 0xc0, !PT ;  /* 0x0000000407107812 */ /* 0x000fc400078ec0ff */
[----:B------:R-:W-:Y:S01]  /*2160*/  LOP3.LUT R17, R10, 0x2, RZ, 0xc0, !PT ;  /* 0x000000020a117812 */ /* 0x000fe200078ec0ff */
[----:B------:R-:W-:Y:S01]  /*2170*/  IMAD R9, R9, 0x10, R18 ;  /* 0x0000001009097824 */ /* 0x000fe200078e0212 */
[----:B------:R-:W-:Y:S01]  /*2180*/  IADD3 R7, PT, PT, R20, R22, R21 ;  /* 0x0000001614077210 */ /* 0x000fe20007ffe015 */
[----:B------:R-:W-:Y:S01]  /*2190*/  IMAD R10, R8, 0x10, R19 ;  /* 0x00000010080a7824 */ /* 0x000fe200078e0213 */
[----:B------:R-:W-:Y:S02]  /*21a0*/  SHF.R.U32.HI R18, RZ, 0x9, R2 ;  /* 0x00000009ff127819 */ /* 0x000fe40000011602 */
[--C-:B------:R-:W-:Y:S02]  /*21b0*/  SHF.R.U32.HI R20, RZ, 0xa, R3.reuse ;  /* 0x0000000aff147819 */ /* 0x100fe40000011603 */
[----:B------:R-:W-:Y:S02]  /*21c0*/  IADD3 R8, PT, PT, R17, R15, R16 ;  /* 0x0000000f11087210 */ /* 0x000fe40007ffe010 */
[----:B------:R-:W-:-:S02]  /*21d0*/  SHF.R.U32.HI R21, RZ, 0x2, R3 ;  /* 0x00000002ff157819 */ /* 0x000fc40000011603 */
[----:B------:R-:W-:Y:S02]  /*21e0*/  SHF.R.U32.HI R22, RZ, 0x3, R6 ;  /* 0x00000003ff167819 */ /* 0x000fe40000011606 */
[----:B------:R-:W-:Y:S02]  /*21f0*/  SHF.R.U32.HI R16, RZ, 0x11, R2 ;  /* 0x00000011ff107819 */ /* 0x000fe40000011602 */
[----:B------:R-:W-:Y:S02]  /*2200*/  SHF.R.U32.HI R17, RZ, 0x12, R3 ;  /* 0x00000012ff117819 */ /* 0x000fe40000011603 */
[----:B------:R-:W-:Y:S02]  /*2210*/  LOP3.LUT R19, R18, 0x4, RZ, 0xc0, !PT ;  /* 0x0000000412137812 */ /* 0x000fe400078ec0ff */
[----:B------:R-:W-:Y:S02]  /*2220*/  LOP3.LUT R20, R20, 0x2, RZ, 0xc0, !PT ;  /* 0x0000000214147812 */ /* 0x000fe400078ec0ff */
[----:B------:R-:W-:-:S02]  /*2230*/  LOP3.LUT R18, R21, 0x2, RZ, 0xc0, !PT ;  /* 0x0000000215127812 */ /* 0x000fc400078ec0ff */
[----:B------:R-:W-:Y:S02]  /*2240*/  LOP3.LUT R22, R22, 0x1, RZ, 0xc0, !PT ;  /* 0x0000000116167812 */ /* 0x000fe400078ec0ff */
[----:B------:R-:W-:Y:S02]  /*2250*/  SHF.R.U32.HI R15, RZ, 0x8, R0 ;  /* 0x00000008ff0f7819 */ /* 0x000fe40000011600 */
[----:B------:R-:W-:Y:S02]  /*2260*/  LOP3.LUT R16, R16, 0x4, RZ, 0xc0, !PT ;  /* 0x0000000410107812 */ /* 0x000fe400078ec0ff */
[----:B------:R-:W-:Y:S02]  /*2270*/  LOP3.LUT R17, R17, 0x2, RZ, 0xc0, !PT ;  /* 0x0000000211117812 */ /* 0x000fe400078ec0ff */
[----:B------:R-:W-:Y:S02]  /*2280*/  IADD3 R19, PT, PT, R20, R10, R19 ;  /* 0x0000000a14137210 */ /* 0x000fe40007ffe013 */
[----:B------:R-:W-:-:S02]  /*2290*/  IADD3 R18, PT, PT, R22, R7, R18 ;  /* 0x0000000716127210 */ /* 0x000fc40007ffe012 */
[----:B------:R-:W-:Y:S02]  /*22a0*/  SHF.R.U32.HI R10, RZ, 0x13, R6 ;  /* 0x00000013ff0a7819 */ /* 0x000fe40000011606 */
[----:B------:R-:W-:Y:S02]  /*22b0*/  LOP3.LUT R15, R15, 0x1, RZ, 0xc0, !PT ;  /* 0x000000010f0f7812 */ /* 0x000fe400078ec0ff */
[----:B------:R-:W-:Y:S01]  /*22c0*/  IADD3 R9, PT, PT, R17, R9, R16 ;  /* 0x0000000911097210 */ /* 0x000fe20007ffe010 */
[----:B------:R-:W-:Y:S01]  /*22d0*/  IMAD.SHL.U32 R17, R5, 0x2, RZ ;  /* 0x0000000205117824 */ /* 0x000fe200078e00ff */
[----:B------:R-:W-:Y:S02]  /*22e0*/  SHF.R.U32.HI R7, RZ, 0x1b, R6 ;  /* 0x0000001bff077819 */ /* 0x000fe40000011606 */
[----:B------:R-:W-:Y:S01]  /*22f0*/  LOP3.LUT R10, R10, 0x1, RZ, 0xc0, !PT ;  /* 0x000000010a0a7812 */ /* 0x000fe200078ec0ff */
[----:B------:R-:W-:Y:S01]  /*2300*/  IMAD.IADD R14, R14, 0x1, R15 ;  /* 0x000000010e0e7824 */ /* 0x000fe200078e020f */
[----:B------:R-:W-:-:S02]  /*2310*/  LOP3.LUT R7, R7, 0x1, RZ, 0xc0, !PT ;  /* 0x0000000107077812 */ /* 0x000fc400078ec0ff */
[----:B------:R-:W-:Y:S02]  /*2320*/  SHF.R.U32.HI R15, RZ, 0xb, R6 ;  /* 0x0000000bff0f7819 */ /* 0x000fe40000011606 */
[----:B------:R-:W-:Y:S01]  /*2330*/  LOP3.LUT R17, R17, 0x8, RZ, 0xc0, !PT ;  /* 0x0000000811117812 */ /* 0x000fe200078ec0ff */
[----:B------:R-:W-:Y:S01]  /*2340*/  IMAD.IADD R10, R9, 0x1, R10 ;  /* 0x00000001090a7824 */ /* 0x000fe200078e020a */
[----:B------:R-:W-:Y:S01]  /*2350*/  SHF.R.U32.HI R9, RZ, 0x1, R3 ;  /* 0x00000001ff097819 */ /* 0x000fe20000011603 */
[----:B------:R-:W-:Y:S01]  /*2360*/  IMAD.IADD R8, R8, 0x1, R7 ;  /* 0x0000000108087824 */ /* 0x000fe200078e0207 */
[----:B------:R-:W-:Y:S01]  /*2370*/  LOP3.LUT R16, R15, 0x1, RZ, 0xc0, !PT ;  /* 0x000000010f107812 */ /* 0x000fe200078ec0ff */
[----:B------:R-:W-:Y:S01]  /*2380*/  IMAD R18, R18, 0x10, R17 ;  /* 0x0000001012127824 */ /* 0x000fe200078e0211 */
[--C-:B------:R-:W-:Y:S02]  /*2390*/  SHF.R.U32.HI R7, RZ, 0x17, R5.reuse ;  /* 0x00000017ff077819 */ /* 0x100fe40000011605 */
        /* <DEDUP_REMOVED lines=8> */
[----:B------:R-:W-:Y:S01]  /*2420*/  LOP3.LUT R19, R2, 0x4, RZ, 0xc0, !PT ;  /* 0x0000000402137812 */ /* 0x000fe200078ec0ff */
[----:B------:R-:W-:-:S02]  /*2430*/  IMAD R9, R10, 0x10, R15 ;  /* 0x000000100a097824 */ /* 0x000fc400078e020f */
[----:B------:R-:W-:Y:S01]  /*2440*/  IMAD R10, R16, 0x10, R17 ;  /* 0x00000010100a7824 */ /* 0x000fe200078e0211 */
[----:B------:R-:W-:Y:S02]  /*2450*/  IADD3 R7, PT, PT, R20, R18, R19 ;  /* 0x0000001214077210 */ /* 0x000fe40007ffe013 */
[--C-:B------:R-:W-:Y:S02]  /*2460*/  SHF.R.U32.HI R17, RZ, 0x10, R2.reuse ;  /* 0x00000010ff117819 */ /* 0x100fe40000011602 */
[----:B------:R-:W-:Y:S02]  /*2470*/  SHF.R.U32.HI R20, RZ, 0x8, R2 ;  /* 0x00000008ff147819 */ /* 0x000fe40000011602 */
[----:B------:R-:W-:Y:S02]  /*2480*/  SHF.R.U32.HI R21, RZ, 0x9, R3 ;  /* 0x00000009ff157819 */ /* 0x000fe40000011603 */
[----:B------:R-:W-:Y:S02]  /*2490*/  SHF.R.U32.HI R22, RZ, 0x2, R6 ;  /* 0x00000002ff167819 */ /* 0x000fe40000011606 */
[----:B------:R-:W-:-:S02]  /*24a0*/  SHF.R.U32.HI R15, RZ, 0x18, R2 ;  /* 0x00000018ff0f7819 */ /* 0x000fc40000011602 */
[--C-:B------:R-:W-:Y:S02]  /*24b0*/  SHF.R.U32.HI R16, RZ, 0x19, R3.reuse ;  /* 0x00000019ff107819 */ /* 0x100fe40000011603 */
        /* <DEDUP_REMOVED lines=8> */
[----:B------:R-:W-:Y:S01]  /*2540*/  IADD3 R17, PT, PT, R21, R10, R17 ;  /* 0x0000000a15117210 */ /* 0x000fe20007ffe011 */
[----:B------:R-:W-:Y:S01]  /*2550*/  IMAD.IADD R22, R7, 0x1, R22 ;  /* 0x0000000107167824 */ /* 0x000fe200078e0216 */
[----:B------:R-:W-:Y:S02]  /*2560*/  SHF.R.U32.HI R10, RZ, 0x12, R6 ;  /* 0x00000012ff0a7819 */ /* 0x000fe40000011606 */
[----:B------:R-:W-:-:S02]  /*2570*/  IADD3 R8, PT, PT, R16, R8, R15 ;  /* 0x0000000810087210 */ /* 0x000fc40007ffe00f */
[----:B------:R-:W-:Y:S01]  /*2580*/  IADD3 R9, PT, PT, R19, R9, R18 ;  /* 0x0000000913097210 */ /* 0x000fe20007ffe012 */
[----:B------:R-:W-:Y:S01]  /*2590*/  IMAD.SHL.U32 R18, R5, 0x4, RZ ;  /* 0x0000000405127824 */ /* 0x000fe200078e00ff */
[--C-:B------:R-:W-:Y:S02]  /*25a0*/  SHF.R.U32.HI R7, RZ, 0x1a, R6.reuse ;  /* 0x0000001aff077819 */ /* 0x100fe40000011606 */
[----:B------:R-:W-:Y:S02]  /*25b0*/  SHF.R.U32.HI R15, RZ, 0xa, R6 ;  /* 0x0000000aff0f7819 */ /* 0x000fe40000011606 */
[----:B------:R-:W-:Y:S02]  /*25c0*/  LOP3.LUT R10, R10, 0x1, RZ, 0xc0, !PT ;  /* 0x000000010a0a7812 */ /* 0x000fe400078ec0ff */
[----:B------:R-:W-:Y:S02]  /*25d0*/  LOP3.LUT R7, R7, 0x1, RZ, 0xc0, !PT ;  /* 0x0000000107077812 */ /* 0x000fe400078ec0ff */
[----:B------:R-:W-:-:S02]  /*25e0*/  LOP3.LUT R16, R15, 0x1, RZ, 0xc0, !PT ;  /* 0x000000010f107812 */ /* 0x000fc400078ec0ff */
[----:B------:R-:W-:Y:S01]  /*25f0*/  LOP3.LUT R15, R18, 0x8, RZ, 0xc0, !PT ;  /* 0x00000008120f7812 */ /* 0x000fe200078ec0ff */
[----:B------:R-:W-:Y:S02]  /*2600*/  IMAD.IADD R10, R9, 0x1, R10 ;  /* 0x00000001090a7824 */ /* 0x000fe400078e020a */
[----:B------:R-:W-:Y:S02]  /*2610*/  IMAD.SHL.U32 R9, R2, 0x2, RZ ;  /* 0x0000000202097824 */ /* 0x000fe400078e00ff */
[----:B------:R-:W-:Y:S01]  /*2620*/  IMAD.IADD R8, R8, 0x1, R7 ;  /* 0x0000000108087824 */ /* 0x000fe200078e0207 */
[----:B------:R-:W-:Y:S01]  /*2630*/  SHF.R.U32.HI R7, RZ, 0x16, R5 ;  /* 0x00000016ff077819 */ /* 0x000fe20000011605 */
[----:B------:R-:W-:Y:S01]  /*2640*/  IMAD R22, R22, 0x10, R15 ;  /* 0x0000001016167824 */ /* 0x000fe200078e020f */
[--C-:B------:R-:W-:Y:S01]  /*2650*/  SHF.R.U32.HI R15, RZ, 0xe, R5.reuse ;  /* 0x0000000eff0f7819 */ /* 0x100fe20000011605 */
[----:B------:R-:W-:Y:S01]  /*2660*/  IMAD.IADD R16, R17, 0x1, R16 ;  /* 0x0000000111107824 */ /* 0x000fe200078e0210 */
[----:B------:R-:W-:-:S02]  /*2670*/  SHF.R.U32.HI R17, RZ, 0x6, R5 ;  /* 0x00000006ff117819 */ /* 0x000fc40000011605 */
[----:B------:R-:W-:Y:S02]  /*2680*/  LOP3.LUT R19, R9, 0x4, RZ, 0xc0, !PT ;  /* 0x0000000409137812 */ /* 0x000fe400078ec0ff */
[----:B------:R-:W-:Y:S02]  /*2690*/  LOP3.LUT R9, R7, 0x8, RZ, 0xc0, !PT ;  /* 0x0000000807097812 */ /* 0x000fe400078ec0ff */
[----:B------:R-:W-:Y:S02]  /*26a0*/  LOP3.LUT R15, R15, 0x8, RZ, 0xc0, !PT ;  /* 0x000000080f0f7812 */ /* 0x000fe400078ec0ff */
[----:B------:R-:W-:Y:S01]  /*26b0*/  LOP3.LUT R17, R17, 0x8, RZ, 0xc0, !PT ;  /* 0x0000000811117812 */ /* 0x000fe200078ec0ff */
[----:B------:R-:W-:Y:S01]  /*26c0*/  IMAD R8, R8, 0x10, R9 ;  /* 0x0000001008087824 */ /* 0x000fe200078e0209 */
[----:B------:R-:W-:Y:S01]  /*26d0*/  LOP3.LUT R18, R3, 0x2, RZ, 0xc0, !PT ;  /* 0x0000000203127812 */ /* 0x000fe200078ec0ff */
[----:B------:R-:W-:Y:S01]  /*26e0*/  IMAD R9, R10, 0x10, R15 ;  /* 0x000000100a097824 */ /* 0x000fe200078e020f */
[--C-:B------:R-:W-:Y:S01]  /*26f0*/  SHF.R.U32.HI R15, RZ, 0x17, R2.reuse ;  /* 0x00000017ff0f7819 */ /* 0x100fe20000011602 */
[----:B------:R-:W-:Y:S01]  /*2700*/  IMAD R10, R16, 0x10, R17 ;  /* 0x00000010100a7824 */ /* 0x000fe200078e0211 */
[----:B------:R-:W-:-:S02]  /*2710*/  SHF.R.U32.HI R17, RZ, 0xf, R2 ;  /* 0x0000000fff117819 */ /* 0x000fc40000011602 */
[--C-:B------:R-:W-:Y:S02]  /*2720*/  SHF.R.U32.HI R16, RZ, 0x18, R3.reuse ;  /* 0x00000018ff107819 */ /* 0x100fe40000011603 */
[----:B------:R-:W-:Y:S02]  /*2730*/  SHF.R.U32.HI R20, RZ, 0x7, R2 ;  /* 0x00000007ff147819 */ /* 0x000fe40000011602 */
[----:B------:R-:W-:Y:S02]  /*2740*/  SHF.R.U32.HI R21, RZ, 0x8, R3 ;  /* 0x00000008ff157819 */ /* 0x000fe40000011603 */
[----:B------:R-:W-:Y:S02]  /*2750*/  IADD3 R7, PT, PT, R18, R22, R19 ;  /* 0x0000001612077210 */ /* 0x000fe40007ffe013 */
[----:B------:R-:W-:Y:S02]  /*2760*/  LOP3.LUT R15, R15, 0x4, RZ, 0xc0, !PT ;  /* 0x000000040f0f7812 */ /* 0x000fe400078ec0ff */
[----:B------:R-:W-:-:S02]  /*2770*/  LOP3.LUT R18, R17, 0x4, RZ, 0xc0, !PT ;  /* 0x0000000411127812 */ /* 0x000fc400078ec0ff */
[----:B------:R-:W-:Y:S02]  /*2780*/  LOP3.LUT R16, R16, 0x2, RZ, 0xc0, !PT ;  /* 0x0000000210107812 */ /* 0x000fe400078ec0ff */
[----:B------:R-:W-:Y:S02]  /*2790*/  LOP3.LUT R17, R20, 0x4, RZ, 0xc0, !PT ;  /* 0x0000000414117812 */ /* 0x000fe400078ec0ff */
[----:B------:R-:W-:Y:S02]  /*27a0*/  LOP3.LUT R21, R21, 0x2, RZ, 0xc0, !PT ;  /* 0x0000000215157812 */ /* 0x000fe400078ec0ff */
[----:B------:R-:W-:Y:S02]  /*27b0*/  SHF.R.U32.HI R22, RZ, 0x1, R6 ;  /* 0x00000001ff167819 */ /* 0x000fe40000011606 */
[----:B------:R-:W-:Y:S02]  /*27c0*/  IADD3 R8, PT, PT, R16, R8, R15 ;  /* 0x0000000810087210 */ /* 0x000fe40007ffe00f */
[----:B------:R-:W-:Y:S01]  /*27d0*/  IADD3 R15, PT, PT, R21, R10, R17 ;  /* 0x0000000a150f7210 */ /* 0x000fe20007ffe011 */
[----:B------:R-:W-:Y:S01]  /*27e0*/  IMAD.SHL.U32 R17, R5, 0x8, RZ ;  /* 0x0000000805117824 */ /* 0x000fe200078e00ff */
[----:B------:R-:W-:-:S02]  /*27f0*/  LOP3.LUT R22, R22, 0x1, RZ, 0xc0, !PT ;  /* 0x0000000116167812 */ /* 0x000fc400078ec0ff */
[----:B------:R-:W-:Y:S02]  /*2800*/  SHF.R.U32.HI R19, RZ, 0x10, R3 ;  /* 0x00000010ff137819 */ /* 0x000fe40000011603 */
[----:B------:R-:W-:Y:S01]  /*2810*/  SHF.R.U32.HI R16, RZ, 0x9, R6 ;  /* 0x00000009ff107819 */ /* 0x000fe20000011606 */
[----:B------:R-:W-:Y:S01]  /*2820*/  IMAD.IADD R22, R7, 0x1, R22 ;  /* 0x0000000107167824 */ /* 0x000fe200078e0216 */
[----:B------:R-:W-:Y:S02]  /*2830*/  LOP3.LUT R17, R17, 0x8, RZ, 0xc0, !PT ;  /* 0x0000000811117812 */ /* 0x000fe400078ec0ff */
[----:B------:R-:W-:Y:S02]  /*2840*/  LOP3.LUT R19, R19, 0x2, RZ, 0xc0, !PT ;  /* 0x0000000213137812 */ /* 0x000fe400078ec0ff */
[----:B------:R-:W-:Y:S02]  /*2850*/  LOP3.LUT R16, R16, 0x1, RZ, 0xc0, !PT ;  /* 0x0000000110107812 */ /* 0x000fe400078ec0ff */
[----:B------:R-:W-:-:S02]  /*2860*/  SHF.R.U32.HI R10, RZ, 0x11, R6 ;  /* 0x00000011ff0a7819 */ /* 0x000fc40000011606 */
[----:B------:R-:W-:Y:S01]  /*2870*/  SHF.R.U32.HI R7, RZ, 0x19, R6 ;  /* 0x00000019ff077819 */ /* 0x000fe20000011606 */
[----:B------:R-:W-:Y:S01]  /*2880*/  IMAD R22, R22, 0x10, R17 ;  /* 0x0000001016167824 */ /* 0x000fe200078e0211 */
[----:B------:R-:W-:Y:S01]  /*2890*/  IADD3 R9, PT, PT, R19, R9, R18 ;  /* 0x0000000913097210 */ /* 0x000fe20007ffe012 */
[----:B------:R-:W-:Y:S01]  /*28a0*/  IMAD.IADD R15, R15, 0x1, R16 ;  /* 0x000000010f0f7824 */ /* 0x000fe200078e0210 */
[----:B------:R-:W-:Y:S01]  /*28b0*/  LOP3.LUT R10, R10, 0x1, RZ, 0xc0, !PT ;  /* 0x000000010a0a7812 */ /* 0x000fe200078ec0ff */
[----:B------:R-:W-:Y:S01]  /*28c0*/  IMAD.SHL.U32 R18, R2, 0x4, RZ ;  /* 0x0000000402127824 */ /* 0x000fe200078e00ff */
[--C-:B------:R-:W-:Y:S01]  /*28d0*/  SHF.R.U32.HI R17, RZ, 0xd, R5.reuse ;  /* 0x0000000dff117819 */ /* 0x100fe20000011605 */
[----:B------:R-:W-:Y:S01]  /*28e0*/  IMAD.SHL.U32 R20, R3, 0x2, RZ ;  /* 0x0000000203147824 */ /* 0x000fe200078e00ff */
[----:B------:R-:W-:Y:S02]  /*28f0*/  LOP3.LUT R7, R7, 0x1, RZ, 0xc0, !PT ;  /* 0x0000000107077812 */ /* 0x000fe400078ec0ff */
[----:B------:R-:W-:-:S02]  /*2900*/  SHF.R.U32.HI R16, RZ, 0x15, R5 ;  /* 0x00000015ff107819 */ /* 0x000fc40000011605 */
[----:B------:R-:W-:Y:S01]  /*2910*/  SHF.R.U32.HI R5, RZ, 0x5, R5 ;  /* 0x00000005ff057819 */ /* 0x000fe20000011605 */
[----:B------:R-:W-:Y:S01]  /*2920*/  IMAD.IADD R10, R9, 0x1, R10 ;  /* 0x00000001090a7824 */ /* 0x000fe200078e020a */
[----:B------:R-:W-:Y:S01]  /*2930*/  LOP3.LUT R17, R17, 0x8, RZ, 0xc0, !PT ;  /* 0x0000000811117812 */ /* 0x000fe200078ec0ff */
[----:B------:R-:W-:Y:S01]  /*2940*/  IMAD.IADD R7, R8, 0x1, R7 ;  /* 0x0000000108077824 */ /* 0x000fe200078e0207 */
[----:B------:R-:W-:Y:S01]  /*2950*/  LOP3.LUT R19, R18, 0x4, RZ, 0xc0, !PT ;  /* 0x0000000412137812 */ /* 0x000fe200078ec0ff */
[----:B------:R-:W0:Y:S01]  /*2960*/  LDC.64 R8, c[0x0][0x388] ;  /* 0x0000e200ff087b82 */ /* 0x000e220000000a00 */
[----:B------:R-:W-:Y:S02]  /*2970*/  LOP3.LUT R16, R16, 0x8, RZ, 0xc0, !PT ;  /* 0x0000000810107812 */ /* 0x000fe400078ec0ff */
[----:B------:R-:W-:Y:S02]  /*2980*/  LOP3.LUT R20, R20, 0x2, RZ, 0xc0, !PT ;  /* 0x0000000214147812 */ /* 0x000fe400078ec0ff */
[----:B------:R-:W-:Y:S01]  /*2990*/  LOP3.LUT R18, R5, 0x8, RZ, 0xc0, !PT ;  /* 0x0000000805127812 */ /* 0x000fe200078ec0ff */
[----:B------:R-:W-:Y:S01]  /*29a0*/  IMAD R10, R10, 0x10, R17 ;  /* 0x000000100a0a7824 */ /* 0x000fe200078e0211 */
[----:B------:R-:W-:Y:S01]  /*29b0*/  IADD3 R5, PT, PT, R20, R22, R19 ;  /* 0x0000001614057210 */ /* 0x000fe20007ffe013 */
[----:B------:R-:W-:Y:S01]  /*29c0*/  IMAD R7, R7, 0x10, R16 ;  /* 0x0000001007077824 */ /* 0x000fe200078e0210 */
[--C-:B------:R-:W-:Y:S01]  /*29d0*/  SHF.R.U32.HI R16, RZ, 0xe, R2.reuse ;  /* 0x0000000eff107819 */ /* 0x100fe20000011602 */
[----:B------:R-:W-:Y:S01]  /*29e0*/  IMAD.SHL.U32 R17, R4, 0x8, RZ ;  /* 0x0000000804117824 */ /* 0x000fe200078e00ff */
[----:B------:R-:W-:Y:S01]  /*29f0*/  SHF.R.U32.HI R4, RZ, 0x16, R2 ;  /* 0x00000016ff047819 */ /* 0x000fe20000011602 */
[----:B------:R-:W-:Y:S01]  /*2a00*/  IMAD R15, R15, 0x10, R18 ;  /* 0x000000100f0f7824 */ /* 0x000fe200078e0212 */
[----:B------:R-:W-:-:S02]  /*2a10*/  SHF.R.U32.HI R19, RZ, 0x6, R2 ;  /* 0x00000006ff137819 */ /* 0x000fc40000011602 */
[--C-:B------:R-:W-:Y:S02]  /*2a20*/  SHF.R.U32.HI R2, RZ, 0x17, R3.reuse ;  /* 0x00000017ff027819 */ /* 0x100fe40000011603 */
[--C-:B------:R-:W-:Y:S02]  /*2a30*/  SHF.R.U32.HI R18, RZ, 0xf, R3.reuse ;  /* 0x0000000fff127819 */ /* 0x100fe40000011603 */
[----:B------:R-:W-:Y:S02]  /*2a40*/  SHF.R.U32.HI R20, RZ, 0x7, R3 ;  /* 0x00000007ff147819 */ /* 0x000fe40000011603 */
[----:B------:R-:W-:Y:S02]  /*2a50*/  LOP3.LUT R4, R4, 0x4, RZ, 0xc0, !PT ;  /* 0x0000000404047812 */ /* 0x000fe400078ec0ff */
[----:B------:R-:W-:Y:S02]  /*2a60*/  LOP3.LUT R3, R16, 0x4, RZ, 0xc0, !PT ;  /* 0x0000000410037812 */ /* 0x000fe400078ec0ff */
[----:B------:R-:W-:-:S02]  /*2a70*/  LOP3.LUT R2, R2, 0x2, RZ, 0xc0, !PT ;  /* 0x0000000202027812 */ /* 0x000fc400078ec0ff */
[----:B------:R-:W-:Y:S02]  /*2a80*/  LOP3.LUT R18, R18, 0x2, RZ, 0xc0, !PT ;  /* 0x0000000212127812 */ /* 0x000fe400078ec0ff */
[----:B------:R-:W-:Y:S02]  /*2a90*/  IADD3 R7, PT, PT, R2, R7, R4 ;  /* 0x0000000702077210 */ /* 0x000fe40007ffe004 */
[----:B------:R-:W-:Y:S02]  /*2aa0*/  IADD3 R10, PT, PT, R18, R10, R3 ;  /* 0x0000000a120a7210 */ /* 0x000fe40007ffe003 */
[----:B------:R-:W-:Y:S02]  /*2ab0*/  LOP3.LUT R22, R6, 0x1, RZ, 0xc0, !PT ;  /* 0x0000000106167812 */ /* 0x000fe400078ec0ff */
[--C-:B------:R-:W-:Y:S02]  /*2ac0*/  SHF.R.U32.HI R3, RZ, 0x8, R6.reuse ;  /* 0x00000008ff037819 */ /* 0x100fe40000011606 */
[----:B------:R-:W-:-:S02]  /*2ad0*/  SHF.R.U32.HI R2, RZ, 0x10, R6 ;  /* 0x00000010ff027819 */ /* 0x000fc40000011606 */
[----:B------:R-:W-:Y:S02]  /*2ae0*/  LOP3.LUT R16, R19, 0x4, RZ, 0xc0, !PT ;  /* 0x0000000413107812 */ /* 0x000fe400078ec0ff */
[----:B------:R-:W-:Y:S02]  /*2af0*/  LOP3.LUT R20, R20, 0x2, RZ, 0xc0, !PT ;  /* 0x0000000214147812 */ /* 0x000fe400078ec0ff */
[----:B------:R-:W-:Y:S02]  /*2b00*/  SHF.R.U32.HI R0, RZ, 0x18, R0 ;  /* 0x00000018ff007819 */ /* 0x000fe40000011600 */
[----:B------:R-:W-:Y:S02]  /*2b10*/  SHF.R.U32.HI R6, RZ, 0x18, R6 ;  /* 0x00000018ff067819 */ /* 0x000fe40000011606 */
[----:B------:R-:W-:Y:S02]  /*2b20*/  LOP3.LUT R4, R3, 0x1, RZ, 0xc0, !PT ;  /* 0x0000000103047812 */ /* 0x000fe400078ec0ff */
[----:B------:R-:W-:-:S02]  /*2b30*/  IADD3 R15, PT, PT, R20, R15, R16 ;  /* 0x0000000f140f7210 */ /* 0x000fc40007ffe010 */
[----:B------:R-:W-:Y:S02]  /*2b40*/  LOP3.LUT R0, R0, 0x1, RZ, 0xc0, !PT ;  /* 0x0000000100007812 */ /* 0x000fe400078ec0ff */
[----:B------:R-:W-:Y:S02]  /*2b50*/  LOP3.LUT R3, R2, 0x1, RZ, 0xc0, !PT ;  /* 0x0000000102037812 */ /* 0x000fe400078ec0ff */
[----:B------:R-:W-:Y:S01]  /*2b60*/  LOP3.LUT R6, R6, 0x1, RZ, 0xc0, !PT ;  /* 0x0000000106067812 */ /* 0x000fe200078ec0ff */
[----:B------:R-:W-:Y:S02]  /*2b70*/  IMAD.IADD R5, R5, 0x1, R22 ;  /* 0x0000000105057824 */ /* 0x000fe400078e0216 */
[----:B0-----:R-:W-:-:S04]  /*2b80*/  IMAD.WIDE R8, R17, 0x4, R8 ;  /* 0x0000000411087825 */ /* 0x001fc800078e0208 */
[----:B------:R-:W-:Y:S02]  /*2b90*/  IMAD.IADD R11, R11, 0x1, R0 ;  /* 0x000000010b0b7824 */ /* 0x000fe400078e0200 */
[----:B------:R-:W-:Y:S02]  /*2ba0*/  IMAD.IADD R15, R15, 0x1, R4 ;  /* 0x000000010f0f7824 */ /* 0x000fe400078e0204 */
[----:B------:R-:W-:Y:S02]  /*2bb0*/  IMAD.IADD R3, R10, 0x1, R3 ;  /* 0x000000010a037824 */ /* 0x000fe400078e0203 */
[----:B------:R-:W-:Y:S01]  /*2bc0*/  IMAD.IADD R7, R7, 0x1, R6 ;  /* 0x0000000107077824 */ /* 0x000fe200078e0206 */
[----:B------:R-:W-:Y:S04]  /*2bd0*/  STG.E desc[UR4][R8.64], R5 ;  /* 0x0000000508007986 */ /* 0x000fe8000c101904 */
[----:B------:R-:W-:Y:S04]  /*2be0*/  STG.E desc[UR4][R8.64+0x10], R12 ;  /* 0x0000100c08007986 */ /* 0x000fe8000c101904 */
[----:B------:R-:W-:Y:S04]  /*2bf0*/  STG.E desc[UR4][R8.64+0x4], R15 ;  /* 0x0000040f08007986 */ /* 0x000fe8000c101904 */
[----:B------:R-:W-:Y:S04]  /*2c00*/  STG.E desc[UR4][R8.64+0x8], R3 ;  /* 0x0000080308007986 */ /* 0x000fe8000c101904 */
[----:B------:R-:W-:Y:S04]  /*2c10*/  STG.E desc[UR4][R8.64+0xc], R7 ;  /* 0x00000c0708007986 */ /* 0x000fe8000c101904 */
[----:B------:R-:W-:Y:S04]  /*2c20*/  STG.E desc[UR4][R8.64+0x18], R13 ;  /* 0x0000180d08007986 */ /* 0x000fe8000c101904 */
[----:B------:R-:W-:Y:S04]  /*2c30*/  STG.E desc[UR4][R8.64+0x14], R14 ;  /* 0x0000140e08007986 */ /* 0x000fe8000c101904 */
[----:B------:R-:W-:Y:S01]  /*2c40*/  STG.E desc[UR4][R8.64+0x1c], R11 ;  /* 0x00001c0b08007986 */ /* 0x000fe2000c101904 */
[----:B------:R-:W-:Y:S05]  /*2c50*/  EXIT ;  /* 0x000000000000794d */ /* 0x000fea0003800000 */
.L_x_0:
[----:B------:R-:W-:-:S00]  /*2c60*/  BRA `(.L_x_0) ;  /* 0xfffffffc00fc7947 */ /* 0x000fc0000383ffff */
[----:B------:R-:W-:-:S00]  /*2c70*/  NOP ;  /* 0x0000000000007918 */ /* 0x000fc00000000000 */
        /* <DEDUP_REMOVED lines=8> */
.L_x_1:


//--------------------- .nv.shared.reserved.0     --------------------------
	.section	.nv.shared.reserved.0,"aw",@nobits
	.weak		__nv_reservedSMEM_offset_0_alias
	.size		__nv_reservedSMEM_offset_0_alias, 0, 64
	.other		__nv_reservedSMEM_offset_0_alias,@"STO_CUDA_RESERVED_SHARED STV_DEFAULT"
__nv_reservedSMEM_offset_0_alias:
	.zero		0
	.zero		64


//--------------------- .nv.constant0._Z16combine_gpu_hashijPjS_S_S_S_S_ --------------------------
	.section	.nv.constant0._Z16combine_gpu_hashijPjS_S_S_S_S_,"a",@progbits
	.sectionflags	@""
	.align	4
.nv.constant0._Z16combine_gpu_hashijPjS_S_S_S_S_:
	.zero		952


//--------------------- SYMBOLS --------------------------

	.type		.nv.reservedSmem.offset0,@object
	.size		.nv.reservedSmem.offset0,0x4
